//
// Generated by NVIDIA NVVM Compiler
//
// Compiler Build ID: CL-36424714
// Cuda compilation tools, release 13.0, V13.0.88
// Based on NVVM 20.0.0
//

.version 9.0
.target sm_100
.address_size 64

	// .globl	_Z15sgemm_kernel_v5ILi128ELi128ELi8ELi64ELi64ELi4ELi8ELi4ELi128EEvPKfS1_Pfiiiff
// _ZZ15sgemm_kernel_v5ILi128ELi128ELi8ELi64ELi64ELi4ELi8ELi4ELi128EEvPKfS1_PfiiiffE2As has been demoted
// _ZZ15sgemm_kernel_v5ILi128ELi128ELi8ELi64ELi64ELi4ELi8ELi4ELi128EEvPKfS1_PfiiiffE2Bs has been demoted

.visible .entry _Z15sgemm_kernel_v5ILi128ELi128ELi8ELi64ELi64ELi4ELi8ELi4ELi128EEvPKfS1_Pfiiiff(
	.param .u64 .ptr .align 1 _Z15sgemm_kernel_v5ILi128ELi128ELi8ELi64ELi64ELi4ELi8ELi4ELi128EEvPKfS1_Pfiiiff_param_0,
	.param .u64 .ptr .align 1 _Z15sgemm_kernel_v5ILi128ELi128ELi8ELi64ELi64ELi4ELi8ELi4ELi128EEvPKfS1_Pfiiiff_param_1,
	.param .u64 .ptr .align 1 _Z15sgemm_kernel_v5ILi128ELi128ELi8ELi64ELi64ELi4ELi8ELi4ELi128EEvPKfS1_Pfiiiff_param_2,
	.param .u32 _Z15sgemm_kernel_v5ILi128ELi128ELi8ELi64ELi64ELi4ELi8ELi4ELi128EEvPKfS1_Pfiiiff_param_3,
	.param .u32 _Z15sgemm_kernel_v5ILi128ELi128ELi8ELi64ELi64ELi4ELi8ELi4ELi128EEvPKfS1_Pfiiiff_param_4,
	.param .u32 _Z15sgemm_kernel_v5ILi128ELi128ELi8ELi64ELi64ELi4ELi8ELi4ELi128EEvPKfS1_Pfiiiff_param_5,
	.param .f32 _Z15sgemm_kernel_v5ILi128ELi128ELi8ELi64ELi64ELi4ELi8ELi4ELi128EEvPKfS1_Pfiiiff_param_6,
	.param .f32 _Z15sgemm_kernel_v5ILi128ELi128ELi8ELi64ELi64ELi4ELi8ELi4ELi128EEvPKfS1_Pfiiiff_param_7
)
.maxntid 128
{
	.reg .pred 	%p<5>;
	.reg .b32 	%r<130>;
	.reg .b32 	%f<2216>;
	.reg .b64 	%rd<68>;
	// demoted variable
	.shared .align 4 .b8 _ZZ15sgemm_kernel_v5ILi128ELi128ELi8ELi64ELi64ELi4ELi8ELi4ELi128EEvPKfS1_PfiiiffE2As[8192];
	// demoted variable
	.shared .align 4 .b8 _ZZ15sgemm_kernel_v5ILi128ELi128ELi8ELi64ELi64ELi4ELi8ELi4ELi128EEvPKfS1_PfiiiffE2Bs[8192];
	ld.param.u64 	%rd3, [_Z15sgemm_kernel_v5ILi128ELi128ELi8ELi64ELi64ELi4ELi8ELi4ELi128EEvPKfS1_Pfiiiff_param_0];
	ld.param.u64 	%rd5, [_Z15sgemm_kernel_v5ILi128ELi128ELi8ELi64ELi64ELi4ELi8ELi4ELi128EEvPKfS1_Pfiiiff_param_1];
	ld.param.u32 	%r15, [_Z15sgemm_kernel_v5ILi128ELi128ELi8ELi64ELi64ELi4ELi8ELi4ELi128EEvPKfS1_Pfiiiff_param_4];
	ld.param.u32 	%r16, [_Z15sgemm_kernel_v5ILi128ELi128ELi8ELi64ELi64ELi4ELi8ELi4ELi128EEvPKfS1_Pfiiiff_param_5];
	cvta.to.global.u64 	%rd6, %rd3;
	cvta.to.global.u64 	%rd7, %rd5;
	mov.u32 	%r17, %ctaid.x;
	mov.u32 	%r18, %ctaid.y;
	mov.u32 	%r19, %tid.x;
	shr.u32 	%r20, %r19, 5;
	mul.lo.s32 	%r21, %r18, %r16;
	shl.b32 	%r22, %r21, 7;
	mul.wide.s32 	%rd8, %r22, 4;
	add.s64 	%rd9, %rd6, %rd8;
	shl.b32 	%r23, %r17, 7;
	mul.wide.u32 	%rd10, %r23, 4;
	add.s64 	%rd11, %rd7, %rd10;
	shl.b32 	%r24, %r19, 9;
	and.b32  	%r25, %r24, 512;
	shl.b32 	%r26, %r19, 2;
	and.b32  	%r27, %r26, 4;
	shr.u32 	%r28, %r19, 1;
	mad.lo.s32 	%r125, %r28, %r16, %r27;
	mul.wide.s32 	%rd12, %r125, 4;
	add.s64 	%rd13, %rd9, %rd12;
	ld.global.nc.v4.f32 	{%f436, %f437, %f438, %f439}, [%rd13];
	or.b32  	%r29, %r25, %r28;
	shl.b32 	%r30, %r29, 2;
	mov.u32 	%r31, _ZZ15sgemm_kernel_v5ILi128ELi128ELi8ELi64ELi64ELi4ELi8ELi4ELi128EEvPKfS1_PfiiiffE2As;
	add.s32 	%r32, %r31, %r30;
	st.shared.f32 	[%r32], %f436;
	st.shared.f32 	[%r32+512], %f437;
	st.shared.f32 	[%r32+1024], %f438;
	st.shared.f32 	[%r32+1536], %f439;
	or.b32  	%r33, %r19, 128;
	shr.u32 	%r34, %r33, 1;
	mad.lo.s32 	%r126, %r34, %r16, %r27;
	mul.wide.s32 	%rd14, %r126, 4;
	add.s64 	%rd15, %rd9, %rd14;
	ld.global.nc.v4.f32 	{%f440, %f441, %f442, %f443}, [%rd15];
	or.b32  	%r35, %r25, %r34;
	shl.b32 	%r36, %r35, 2;
	add.s32 	%r37, %r31, %r36;
	st.shared.f32 	[%r37], %f440;
	st.shared.f32 	[%r37+512], %f441;
	st.shared.f32 	[%r37+1024], %f442;
	st.shared.f32 	[%r37+1536], %f443;
	and.b32  	%r38, %r26, 124;
	shl.b32 	%r39, %r20, 9;
	shl.b32 	%r40, %r19, 4;
	and.b32  	%r41, %r40, 496;
	or.b32  	%r42, %r39, %r41;
	mov.u32 	%r43, _ZZ15sgemm_kernel_v5ILi128ELi128ELi8ELi64ELi64ELi4ELi8ELi4ELi128EEvPKfS1_PfiiiffE2Bs;
	add.s32 	%r44, %r43, %r42;
	mad.lo.s32 	%r45, %r20, %r15, %r38;
	mul.wide.s32 	%rd16, %r45, 4;
	add.s64 	%rd1, %rd11, %rd16;
	ld.global.nc.v4.f32 	{%f444, %f445, %f446, %f447}, [%rd1];
	st.shared.v4.f32 	[%r44], {%f444, %f445, %f446, %f447};
	shr.u32 	%r46, %r33, 5;
	shl.b32 	%r47, %r46, 9;
	or.b32  	%r48, %r47, %r41;
	add.s32 	%r49, %r43, %r48;
	mad.lo.s32 	%r50, %r46, %r15, %r38;
	mul.wide.s32 	%rd17, %r50, 4;
	add.s64 	%rd2, %rd11, %rd17;
	ld.global.nc.v4.f32 	{%f448, %f449, %f450, %f451}, [%rd2];
	st.shared.v4.f32 	[%r49], {%f448, %f449, %f450, %f451};
	bar.sync 	0;
	setp.lt.s32 	%p1, %r16, 1;
	mov.f32 	%f2088, 0f00000000;
	mov.f32 	%f2089, %f2088;
	mov.f32 	%f2090, %f2088;
	mov.f32 	%f2091, %f2088;
	mov.f32 	%f2092, %f2088;
	mov.f32 	%f2093, %f2088;
	mov.f32 	%f2094, %f2088;
	mov.f32 	%f2095, %f2088;
	mov.f32 	%f2096, %f2088;
	mov.f32 	%f2097, %f2088;
	mov.f32 	%f2098, %f2088;
	mov.f32 	%f2099, %f2088;
	mov.f32 	%f2100, %f2088;
	mov.f32 	%f2101, %f2088;
	mov.f32 	%f2102, %f2088;
	mov.f32 	%f2103, %f2088;
	mov.f32 	%f2104, %f2088;
	mov.f32 	%f2105, %f2088;
	mov.f32 	%f2106, %f2088;
	mov.f32 	%f2107, %f2088;
	mov.f32 	%f2108, %f2088;
	mov.f32 	%f2109, %f2088;
	mov.f32 	%f2110, %f2088;
	mov.f32 	%f2111, %f2088;
	mov.f32 	%f2112, %f2088;
	mov.f32 	%f2113, %f2088;
	mov.f32 	%f2114, %f2088;
	mov.f32 	%f2115, %f2088;
	mov.f32 	%f2116, %f2088;
	mov.f32 	%f2117, %f2088;
	mov.f32 	%f2118, %f2088;
	mov.f32 	%f2119, %f2088;
	mov.f32 	%f2120, %f2088;
	mov.f32 	%f2121, %f2088;
	mov.f32 	%f2122, %f2088;
	mov.f32 	%f2123, %f2088;
	mov.f32 	%f2124, %f2088;
	mov.f32 	%f2125, %f2088;
	mov.f32 	%f2126, %f2088;
	mov.f32 	%f2127, %f2088;
	mov.f32 	%f2128, %f2088;
	mov.f32 	%f2129, %f2088;
	mov.f32 	%f2130, %f2088;
	mov.f32 	%f2131, %f2088;
	mov.f32 	%f2132, %f2088;
	mov.f32 	%f2133, %f2088;
	mov.f32 	%f2134, %f2088;
	mov.f32 	%f2135, %f2088;
	mov.f32 	%f2136, %f2088;
	mov.f32 	%f2137, %f2088;
	mov.f32 	%f2138, %f2088;
	mov.f32 	%f2139, %f2088;
	mov.f32 	%f2140, %f2088;
	mov.f32 	%f2141, %f2088;
	mov.f32 	%f2142, %f2088;
	mov.f32 	%f2143, %f2088;
	mov.f32 	%f2144, %f2088;
	mov.f32 	%f2145, %f2088;
	mov.f32 	%f2146, %f2088;
	mov.f32 	%f2147, %f2088;
	mov.f32 	%f2148, %f2088;
	mov.f32 	%f2149, %f2088;
	mov.f32 	%f2150, %f2088;
	mov.f32 	%f2151, %f2088;
	mov.f32 	%f2152, %f2088;
	mov.f32 	%f2153, %f2088;
	mov.f32 	%f2154, %f2088;
	mov.f32 	%f2155, %f2088;
	mov.f32 	%f2156, %f2088;
	mov.f32 	%f2157, %f2088;
	mov.f32 	%f2158, %f2088;
	mov.f32 	%f2159, %f2088;
	mov.f32 	%f2160, %f2088;
	mov.f32 	%f2161, %f2088;
	mov.f32 	%f2162, %f2088;
	mov.f32 	%f2163, %f2088;
	mov.f32 	%f2164, %f2088;
	mov.f32 	%f2165, %f2088;
	mov.f32 	%f2166, %f2088;
	mov.f32 	%f2167, %f2088;
	mov.f32 	%f2168, %f2088;
	mov.f32 	%f2169, %f2088;
	mov.f32 	%f2170, %f2088;
	mov.f32 	%f2171, %f2088;
	mov.f32 	%f2172, %f2088;
	mov.f32 	%f2173, %f2088;
	mov.f32 	%f2174, %f2088;
	mov.f32 	%f2175, %f2088;
	mov.f32 	%f2176, %f2088;
	mov.f32 	%f2177, %f2088;
	mov.f32 	%f2178, %f2088;
	mov.f32 	%f2179, %f2088;
	mov.f32 	%f2180, %f2088;
	mov.f32 	%f2181, %f2088;
	mov.f32 	%f2182, %f2088;
	mov.f32 	%f2183, %f2088;
	mov.f32 	%f2184, %f2088;
	mov.f32 	%f2185, %f2088;
	mov.f32 	%f2186, %f2088;
	mov.f32 	%f2187, %f2088;
	mov.f32 	%f2188, %f2088;
	mov.f32 	%f2189, %f2088;
	mov.f32 	%f2190, %f2088;
	mov.f32 	%f2191, %f2088;
	mov.f32 	%f2192, %f2088;
	mov.f32 	%f2193, %f2088;
	mov.f32 	%f2194, %f2088;
	mov.f32 	%f2195, %f2088;
	mov.f32 	%f2196, %f2088;
	mov.f32 	%f2197, %f2088;
	mov.f32 	%f2198, %f2088;
	mov.f32 	%f2199, %f2088;
	mov.f32 	%f2200, %f2088;
	mov.f32 	%f2201, %f2088;
	mov.f32 	%f2202, %f2088;
	mov.f32 	%f2203, %f2088;
	mov.f32 	%f2204, %f2088;
	mov.f32 	%f2205, %f2088;
	mov.f32 	%f2206, %f2088;
	mov.f32 	%f2207, %f2088;
	mov.f32 	%f2208, %f2088;
	mov.f32 	%f2209, %f2088;
	mov.f32 	%f2210, %f2088;
	mov.f32 	%f2211, %f2088;
	mov.f32 	%f2212, %f2088;
	mov.f32 	%f2213, %f2088;
	mov.f32 	%f2214, %f2088;
	mov.f32 	%f2215, %f2088;
	@%p1 bra 	$L__BB0_7;
	ld.param.u32 	%r117, [_Z15sgemm_kernel_v5ILi128ELi128ELi8ELi64ELi64ELi4ELi8ELi4ELi128EEvPKfS1_Pfiiiff_param_4];
	shl.b32 	%r124, %r117, 3;
	mov.b32 	%r127, 0;
	mov.f32 	%f2088, 0f00000000;
	mov.u32 	%r129, %r127;
$L__BB0_2:
	ld.param.u32 	%r120, [_Z15sgemm_kernel_v5ILi128ELi128ELi8ELi64ELi64ELi4ELi8ELi4ELi128EEvPKfS1_Pfiiiff_param_5];
	add.s32 	%r127, %r127, 8;
	xor.b32  	%r10, %r129, 1;
	setp.ge.s32 	%p2, %r127, %r120;
	@%p2 bra 	$L__BB0_4;
	ld.param.u32 	%r121, [_Z15sgemm_kernel_v5ILi128ELi128ELi8ELi64ELi64ELi4ELi8ELi4ELi128EEvPKfS1_Pfiiiff_param_5];
	ld.param.u64 	%rd66, [_Z15sgemm_kernel_v5ILi128ELi128ELi8ELi64ELi64ELi4ELi8ELi4ELi128EEvPKfS1_Pfiiiff_param_0];
	cvta.to.global.u64 	%rd18, %rd66;
	mov.u32 	%r52, %ctaid.y;
	mul.lo.s32 	%r53, %r52, %r121;
	shl.b32 	%r54, %r53, 7;
	mul.wide.s32 	%rd19, %r54, 4;
	add.s64 	%rd20, %rd18, %rd19;
	mul.wide.u32 	%rd21, %r125, 4;
	add.s64 	%rd22, %rd20, %rd21;
	ld.global.nc.v4.f32 	{%f2080, %f2081, %f2082, %f2083}, [%rd22+32];
	mul.wide.u32 	%rd23, %r126, 4;
	add.s64 	%rd24, %rd20, %rd23;
	ld.global.nc.v4.f32 	{%f2084, %f2085, %f2086, %f2087}, [%rd24+32];
	mul.wide.s32 	%rd25, %r124, 4;
	add.s64 	%rd26, %rd1, %rd25;
	ld.global.nc.v4.f32 	{%f2072, %f2073, %f2074, %f2075}, [%rd26];
	add.s64 	%rd27, %rd2, %rd25;
	ld.global.nc.v4.f32 	{%f2076, %f2077, %f2078, %f2079}, [%rd27];
$L__BB0_4:
	ld.param.u32 	%r122, [_Z15sgemm_kernel_v5ILi128ELi128ELi8ELi64ELi64ELi4ELi8ELi4ELi128EEvPKfS1_Pfiiiff_param_5];
	setp.ge.s32 	%p3, %r127, %r122;
	shl.b32 	%r55, %r129, 12;
	mov.u32 	%r56, _ZZ15sgemm_kernel_v5ILi128ELi128ELi8ELi64ELi64ELi4ELi8ELi4ELi128EEvPKfS1_PfiiiffE2As;
	add.s32 	%r57, %r56, %r55;
	mov.u32 	%r58, _ZZ15sgemm_kernel_v5ILi128ELi128ELi8ELi64ELi64ELi4ELi8ELi4ELi128EEvPKfS1_PfiiiffE2Bs;
	add.s32 	%r59, %r58, %r55;
	mov.u32 	%r60, %tid.x;
	shl.b32 	%r61, %r60, 2;
	and.b32  	%r62, %r61, 256;
	shl.b32 	%r63, %r60, 3;
	and.b32  	%r64, %r63, 224;
	or.b32  	%r65, %r64, %r62;
	add.s32 	%r66, %r57, %r65;
	ld.shared.f32 	%f454, [%r66];
	ld.shared.f32 	%f455, [%r66+4];
	ld.shared.f32 	%f456, [%r66+8];
	ld.shared.f32 	%f457, [%r66+12];
	ld.shared.f32 	%f458, [%r66+16];
	ld.shared.f32 	%f459, [%r66+20];
	ld.shared.f32 	%f460, [%r66+24];
	ld.shared.f32 	%f461, [%r66+28];
	shl.b32 	%r67, %r60, 4;
	and.b32  	%r68, %r67, 48;
	and.b32  	%r69, %r63, 256;
	or.b32  	%r70, %r69, %r68;
	add.s32 	%r71, %r59, %r70;
	ld.shared.f32 	%f462, [%r71];
	ld.shared.f32 	%f463, [%r71+4];
	ld.shared.f32 	%f464, [%r71+8];
	ld.shared.f32 	%f465, [%r71+12];
	ld.shared.f32 	%f466, [%r71+64];
	ld.shared.f32 	%f467, [%r71+68];
	ld.shared.f32 	%f468, [%r71+72];
	ld.shared.f32 	%f469, [%r71+76];
	ld.shared.f32 	%f470, [%r71+128];
	ld.shared.f32 	%f471, [%r71+132];
	ld.shared.f32 	%f472, [%r71+136];
	ld.shared.f32 	%f473, [%r71+140];
	ld.shared.f32 	%f474, [%r71+192];
	ld.shared.f32 	%f475, [%r71+196];
	ld.shared.f32 	%f476, [%r71+200];
	ld.shared.f32 	%f477, [%r71+204];
	fma.rn.f32 	%f478, %f454, %f462, %f2207;
	fma.rn.f32 	%f479, %f454, %f463, %f2206;
	fma.rn.f32 	%f480, %f454, %f464, %f2205;
	fma.rn.f32 	%f481, %f454, %f465, %f2204;
	fma.rn.f32 	%f482, %f455, %f462, %f2191;
	fma.rn.f32 	%f483, %f455, %f463, %f2190;
	fma.rn.f32 	%f484, %f455, %f464, %f2189;
	fma.rn.f32 	%f485, %f455, %f465, %f2188;
	fma.rn.f32 	%f486, %f456, %f462, %f2175;
	fma.rn.f32 	%f487, %f456, %f463, %f2174;
	fma.rn.f32 	%f488, %f456, %f464, %f2173;
	fma.rn.f32 	%f489, %f456, %f465, %f2172;
	fma.rn.f32 	%f490, %f457, %f462, %f2159;
	fma.rn.f32 	%f491, %f457, %f463, %f2158;
	fma.rn.f32 	%f492, %f457, %f464, %f2157;
	fma.rn.f32 	%f493, %f457, %f465, %f2156;
	fma.rn.f32 	%f494, %f458, %f462, %f2143;
	fma.rn.f32 	%f495, %f458, %f463, %f2142;
	fma.rn.f32 	%f496, %f458, %f464, %f2141;
	fma.rn.f32 	%f497, %f458, %f465, %f2140;
	fma.rn.f32 	%f498, %f459, %f462, %f2127;
	fma.rn.f32 	%f499, %f459, %f463, %f2126;
	fma.rn.f32 	%f500, %f459, %f464, %f2125;
	fma.rn.f32 	%f501, %f459, %f465, %f2124;
	fma.rn.f32 	%f502, %f460, %f462, %f2111;
	fma.rn.f32 	%f503, %f460, %f463, %f2110;
	fma.rn.f32 	%f504, %f460, %f464, %f2109;
	fma.rn.f32 	%f505, %f460, %f465, %f2108;
	fma.rn.f32 	%f506, %f461, %f462, %f2095;
	fma.rn.f32 	%f507, %f461, %f463, %f2094;
	fma.rn.f32 	%f508, %f461, %f464, %f2093;
	fma.rn.f32 	%f509, %f461, %f465, %f2092;
	fma.rn.f32 	%f510, %f454, %f466, %f2203;
	fma.rn.f32 	%f511, %f454, %f467, %f2202;
	fma.rn.f32 	%f512, %f454, %f468, %f2201;
	fma.rn.f32 	%f513, %f454, %f469, %f2200;
	fma.rn.f32 	%f514, %f455, %f466, %f2187;
	fma.rn.f32 	%f515, %f455, %f467, %f2186;
	fma.rn.f32 	%f516, %f455, %f468, %f2185;
	fma.rn.f32 	%f517, %f455, %f469, %f2184;
	fma.rn.f32 	%f518, %f456, %f466, %f2171;
	fma.rn.f32 	%f519, %f456, %f467, %f2170;
	fma.rn.f32 	%f520, %f456, %f468, %f2169;
	fma.rn.f32 	%f521, %f456, %f469, %f2168;
	fma.rn.f32 	%f522, %f457, %f466, %f2155;
	fma.rn.f32 	%f523, %f457, %f467, %f2154;
	fma.rn.f32 	%f524, %f457, %f468, %f2153;
	fma.rn.f32 	%f525, %f457, %f469, %f2152;
	fma.rn.f32 	%f526, %f458, %f466, %f2139;
	fma.rn.f32 	%f527, %f458, %f467, %f2138;
	fma.rn.f32 	%f528, %f458, %f468, %f2137;
	fma.rn.f32 	%f529, %f458, %f469, %f2136;
	fma.rn.f32 	%f530, %f459, %f466, %f2123;
	fma.rn.f32 	%f531, %f459, %f467, %f2122;
	fma.rn.f32 	%f532, %f459, %f468, %f2121;
	fma.rn.f32 	%f533, %f459, %f469, %f2120;
	fma.rn.f32 	%f534, %f460, %f466, %f2107;
	fma.rn.f32 	%f535, %f460, %f467, %f2106;
	fma.rn.f32 	%f536, %f460, %f468, %f2105;
	fma.rn.f32 	%f537, %f460, %f469, %f2104;
	fma.rn.f32 	%f538, %f461, %f466, %f2091;
	fma.rn.f32 	%f539, %f461, %f467, %f2090;
	fma.rn.f32 	%f540, %f461, %f468, %f2089;
	fma.rn.f32 	%f541, %f461, %f469, %f2088;
	fma.rn.f32 	%f542, %f454, %f470, %f2199;
	fma.rn.f32 	%f543, %f454, %f471, %f2198;
	fma.rn.f32 	%f544, %f454, %f472, %f2197;
	fma.rn.f32 	%f545, %f454, %f473, %f2196;
	fma.rn.f32 	%f546, %f455, %f470, %f2183;
	fma.rn.f32 	%f547, %f455, %f471, %f2182;
	fma.rn.f32 	%f548, %f455, %f472, %f2181;
	fma.rn.f32 	%f549, %f455, %f473, %f2180;
	fma.rn.f32 	%f550, %f456, %f470, %f2167;
	fma.rn.f32 	%f551, %f456, %f471, %f2166;
	fma.rn.f32 	%f552, %f456, %f472, %f2165;
	fma.rn.f32 	%f553, %f456, %f473, %f2164;
	fma.rn.f32 	%f554, %f457, %f470, %f2151;
	fma.rn.f32 	%f555, %f457, %f471, %f2150;
	fma.rn.f32 	%f556, %f457, %f472, %f2149;
	fma.rn.f32 	%f557, %f457, %f473, %f2148;
	fma.rn.f32 	%f558, %f458, %f470, %f2135;
	fma.rn.f32 	%f559, %f458, %f471, %f2134;
	fma.rn.f32 	%f560, %f458, %f472, %f2133;
	fma.rn.f32 	%f561, %f458, %f473, %f2132;
	fma.rn.f32 	%f562, %f459, %f470, %f2119;
	fma.rn.f32 	%f563, %f459, %f471, %f2118;
	fma.rn.f32 	%f564, %f459, %f472, %f2117;
	fma.rn.f32 	%f565, %f459, %f473, %f2116;
	fma.rn.f32 	%f566, %f460, %f470, %f2103;
	fma.rn.f32 	%f567, %f460, %f471, %f2102;
	fma.rn.f32 	%f568, %f460, %f472, %f2101;
	fma.rn.f32 	%f569, %f460, %f473, %f2100;
	fma.rn.f32 	%f570, %f461, %f470, %f2208;
	fma.rn.f32 	%f571, %f461, %f471, %f2209;
	fma.rn.f32 	%f572, %f461, %f472, %f2210;
	fma.rn.f32 	%f573, %f461, %f473, %f2211;
	fma.rn.f32 	%f574, %f454, %f474, %f2195;
	fma.rn.f32 	%f575, %f454, %f475, %f2194;
	fma.rn.f32 	%f576, %f454, %f476, %f2193;
	fma.rn.f32 	%f577, %f454, %f477, %f2192;
	fma.rn.f32 	%f578, %f455, %f474, %f2179;
	fma.rn.f32 	%f579, %f455, %f475, %f2178;
	fma.rn.f32 	%f580, %f455, %f476, %f2177;
	fma.rn.f32 	%f581, %f455, %f477, %f2176;
	fma.rn.f32 	%f582, %f456, %f474, %f2163;
	fma.rn.f32 	%f583, %f456, %f475, %f2162;
	fma.rn.f32 	%f584, %f456, %f476, %f2161;
	fma.rn.f32 	%f585, %f456, %f477, %f2160;
	fma.rn.f32 	%f586, %f457, %f474, %f2147;
	fma.rn.f32 	%f587, %f457, %f475, %f2146;
	fma.rn.f32 	%f588, %f457, %f476, %f2145;
	fma.rn.f32 	%f589, %f457, %f477, %f2144;
	fma.rn.f32 	%f590, %f458, %f474, %f2131;
	fma.rn.f32 	%f591, %f458, %f475, %f2130;
	fma.rn.f32 	%f592, %f458, %f476, %f2129;
	fma.rn.f32 	%f593, %f458, %f477, %f2128;
	fma.rn.f32 	%f594, %f459, %f474, %f2115;
	fma.rn.f32 	%f595, %f459, %f475, %f2114;
	fma.rn.f32 	%f596, %f459, %f476, %f2113;
	fma.rn.f32 	%f597, %f459, %f477, %f2112;
	fma.rn.f32 	%f598, %f460, %f474, %f2099;
	fma.rn.f32 	%f599, %f460, %f475, %f2098;
	fma.rn.f32 	%f600, %f460, %f476, %f2097;
	fma.rn.f32 	%f601, %f460, %f477, %f2096;
	fma.rn.f32 	%f602, %f461, %f474, %f2212;
	fma.rn.f32 	%f603, %f461, %f475, %f2213;
	fma.rn.f32 	%f604, %f461, %f476, %f2214;
	fma.rn.f32 	%f605, %f461, %f477, %f2215;
	ld.shared.f32 	%f606, [%r66+512];
	ld.shared.f32 	%f607, [%r66+516];
	ld.shared.f32 	%f608, [%r66+520];
	ld.shared.f32 	%f609, [%r66+524];
	ld.shared.f32 	%f610, [%r66+528];
	ld.shared.f32 	%f611, [%r66+532];
	ld.shared.f32 	%f612, [%r66+536];
	ld.shared.f32 	%f613, [%r66+540];
	ld.shared.f32 	%f614, [%r71+512];
	ld.shared.f32 	%f615, [%r71+516];
	ld.shared.f32 	%f616, [%r71+520];
	ld.shared.f32 	%f617, [%r71+524];
	ld.shared.f32 	%f618, [%r71+576];
	ld.shared.f32 	%f619, [%r71+580];
	ld.shared.f32 	%f620, [%r71+584];
	ld.shared.f32 	%f621, [%r71+588];
	ld.shared.f32 	%f622, [%r71+640];
	ld.shared.f32 	%f623, [%r71+644];
	ld.shared.f32 	%f624, [%r71+648];
	ld.shared.f32 	%f625, [%r71+652];
	ld.shared.f32 	%f626, [%r71+704];
	ld.shared.f32 	%f627, [%r71+708];
	ld.shared.f32 	%f628, [%r71+712];
	ld.shared.f32 	%f629, [%r71+716];
	fma.rn.f32 	%f630, %f606, %f614, %f478;
	fma.rn.f32 	%f631, %f606, %f615, %f479;
	fma.rn.f32 	%f632, %f606, %f616, %f480;
	fma.rn.f32 	%f633, %f606, %f617, %f481;
	fma.rn.f32 	%f634, %f607, %f614, %f482;
	fma.rn.f32 	%f635, %f607, %f615, %f483;
	fma.rn.f32 	%f636, %f607, %f616, %f484;
	fma.rn.f32 	%f637, %f607, %f617, %f485;
	fma.rn.f32 	%f638, %f608, %f614, %f486;
	fma.rn.f32 	%f639, %f608, %f615, %f487;
	fma.rn.f32 	%f640, %f608, %f616, %f488;
	fma.rn.f32 	%f641, %f608, %f617, %f489;
	fma.rn.f32 	%f642, %f609, %f614, %f490;
	fma.rn.f32 	%f643, %f609, %f615, %f491;
	fma.rn.f32 	%f644, %f609, %f616, %f492;
	fma.rn.f32 	%f645, %f609, %f617, %f493;
	fma.rn.f32 	%f646, %f610, %f614, %f494;
	fma.rn.f32 	%f647, %f610, %f615, %f495;
	fma.rn.f32 	%f648, %f610, %f616, %f496;
	fma.rn.f32 	%f649, %f610, %f617, %f497;
	fma.rn.f32 	%f650, %f611, %f614, %f498;
	fma.rn.f32 	%f651, %f611, %f615, %f499;
	fma.rn.f32 	%f652, %f611, %f616, %f500;
	fma.rn.f32 	%f653, %f611, %f617, %f501;
	fma.rn.f32 	%f654, %f612, %f614, %f502;
	fma.rn.f32 	%f655, %f612, %f615, %f503;
	fma.rn.f32 	%f656, %f612, %f616, %f504;
	fma.rn.f32 	%f657, %f612, %f617, %f505;
	fma.rn.f32 	%f658, %f613, %f614, %f506;
	fma.rn.f32 	%f659, %f613, %f615, %f507;
	fma.rn.f32 	%f660, %f613, %f616, %f508;
	fma.rn.f32 	%f661, %f613, %f617, %f509;
	fma.rn.f32 	%f662, %f606, %f618, %f510;
	fma.rn.f32 	%f663, %f606, %f619, %f511;
	fma.rn.f32 	%f664, %f606, %f620, %f512;
	fma.rn.f32 	%f665, %f606, %f621, %f513;
	fma.rn.f32 	%f666, %f607, %f618, %f514;
	fma.rn.f32 	%f667, %f607, %f619, %f515;
	fma.rn.f32 	%f668, %f607, %f620, %f516;
	fma.rn.f32 	%f669, %f607, %f621, %f517;
	fma.rn.f32 	%f670, %f608, %f618, %f518;
	fma.rn.f32 	%f671, %f608, %f619, %f519;
	fma.rn.f32 	%f672, %f608, %f620, %f520;
	fma.rn.f32 	%f673, %f608, %f621, %f521;
	fma.rn.f32 	%f674, %f609, %f618, %f522;
	fma.rn.f32 	%f675, %f609, %f619, %f523;
	fma.rn.f32 	%f676, %f609, %f620, %f524;
	fma.rn.f32 	%f677, %f609, %f621, %f525;
	fma.rn.f32 	%f678, %f610, %f618, %f526;
	fma.rn.f32 	%f679, %f610, %f619, %f527;
	fma.rn.f32 	%f680, %f610, %f620, %f528;
	fma.rn.f32 	%f681, %f610, %f621, %f529;
	fma.rn.f32 	%f682, %f611, %f618, %f530;
	fma.rn.f32 	%f683, %f611, %f619, %f531;
	fma.rn.f32 	%f684, %f611, %f620, %f532;
	fma.rn.f32 	%f685, %f611, %f621, %f533;
	fma.rn.f32 	%f686, %f612, %f618, %f534;
	fma.rn.f32 	%f687, %f612, %f619, %f535;
	fma.rn.f32 	%f688, %f612, %f620, %f536;
	fma.rn.f32 	%f689, %f612, %f621, %f537;
	fma.rn.f32 	%f690, %f613, %f618, %f538;
	fma.rn.f32 	%f691, %f613, %f619, %f539;
	fma.rn.f32 	%f692, %f613, %f620, %f540;
	fma.rn.f32 	%f693, %f613, %f621, %f541;
	fma.rn.f32 	%f694, %f606, %f622, %f542;
	fma.rn.f32 	%f695, %f606, %f623, %f543;
	fma.rn.f32 	%f696, %f606, %f624, %f544;
	fma.rn.f32 	%f697, %f606, %f625, %f545;
	fma.rn.f32 	%f698, %f607, %f622, %f546;
	fma.rn.f32 	%f699, %f607, %f623, %f547;
	fma.rn.f32 	%f700, %f607, %f624, %f548;
	fma.rn.f32 	%f701, %f607, %f625, %f549;
	fma.rn.f32 	%f702, %f608, %f622, %f550;
	fma.rn.f32 	%f703, %f608, %f623, %f551;
	fma.rn.f32 	%f704, %f608, %f624, %f552;
	fma.rn.f32 	%f705, %f608, %f625, %f553;
	fma.rn.f32 	%f706, %f609, %f622, %f554;
	fma.rn.f32 	%f707, %f609, %f623, %f555;
	fma.rn.f32 	%f708, %f609, %f624, %f556;
	fma.rn.f32 	%f709, %f609, %f625, %f557;
	fma.rn.f32 	%f710, %f610, %f622, %f558;
	fma.rn.f32 	%f711, %f610, %f623, %f559;
	fma.rn.f32 	%f712, %f610, %f624, %f560;
	fma.rn.f32 	%f713, %f610, %f625, %f561;
	fma.rn.f32 	%f714, %f611, %f622, %f562;
	fma.rn.f32 	%f715, %f611, %f623, %f563;
	fma.rn.f32 	%f716, %f611, %f624, %f564;
	fma.rn.f32 	%f717, %f611, %f625, %f565;
	fma.rn.f32 	%f718, %f612, %f622, %f566;
	fma.rn.f32 	%f719, %f612, %f623, %f567;
	fma.rn.f32 	%f720, %f612, %f624, %f568;
	fma.rn.f32 	%f721, %f612, %f625, %f569;
	fma.rn.f32 	%f722, %f613, %f622, %f570;
	fma.rn.f32 	%f723, %f613, %f623, %f571;
	fma.rn.f32 	%f724, %f613, %f624, %f572;
	fma.rn.f32 	%f725, %f613, %f625, %f573;
	fma.rn.f32 	%f726, %f606, %f626, %f574;
	fma.rn.f32 	%f727, %f606, %f627, %f575;
	fma.rn.f32 	%f728, %f606, %f628, %f576;
	fma.rn.f32 	%f729, %f606, %f629, %f577;
	fma.rn.f32 	%f730, %f607, %f626, %f578;
	fma.rn.f32 	%f731, %f607, %f627, %f579;
	fma.rn.f32 	%f732, %f607, %f628, %f580;
	fma.rn.f32 	%f733, %f607, %f629, %f581;
	fma.rn.f32 	%f734, %f608, %f626, %f582;
	fma.rn.f32 	%f735, %f608, %f627, %f583;
	fma.rn.f32 	%f736, %f608, %f628, %f584;
	fma.rn.f32 	%f737, %f608, %f629, %f585;
	fma.rn.f32 	%f738, %f609, %f626, %f586;
	fma.rn.f32 	%f739, %f609, %f627, %f587;
	fma.rn.f32 	%f740, %f609, %f628, %f588;
	fma.rn.f32 	%f741, %f609, %f629, %f589;
	fma.rn.f32 	%f742, %f610, %f626, %f590;
	fma.rn.f32 	%f743, %f610, %f627, %f591;
	fma.rn.f32 	%f744, %f610, %f628, %f592;
	fma.rn.f32 	%f745, %f610, %f629, %f593;
	fma.rn.f32 	%f746, %f611, %f626, %f594;
	fma.rn.f32 	%f747, %f611, %f627, %f595;
	fma.rn.f32 	%f748, %f611, %f628, %f596;
	fma.rn.f32 	%f749, %f611, %f629, %f597;
	fma.rn.f32 	%f750, %f612, %f626, %f598;
	fma.rn.f32 	%f751, %f612, %f627, %f599;
	fma.rn.f32 	%f752, %f612, %f628, %f600;
	fma.rn.f32 	%f753, %f612, %f629, %f601;
	fma.rn.f32 	%f754, %f613, %f626, %f602;
	fma.rn.f32 	%f755, %f613, %f627, %f603;
	fma.rn.f32 	%f756, %f613, %f628, %f604;
	fma.rn.f32 	%f757, %f613, %f629, %f605;
	ld.shared.f32 	%f758, [%r66+1024];
	ld.shared.f32 	%f759, [%r66+1028];
	ld.shared.f32 	%f760, [%r66+1032];
	ld.shared.f32 	%f761, [%r66+1036];
	ld.shared.f32 	%f762, [%r66+1040];
	ld.shared.f32 	%f763, [%r66+1044];
	ld.shared.f32 	%f764, [%r66+1048];
	ld.shared.f32 	%f765, [%r66+1052];
	ld.shared.f32 	%f766, [%r71+1024];
	ld.shared.f32 	%f767, [%r71+1028];
	ld.shared.f32 	%f768, [%r71+1032];
	ld.shared.f32 	%f769, [%r71+1036];
	ld.shared.f32 	%f770, [%r71+1088];
	ld.shared.f32 	%f771, [%r71+1092];
	ld.shared.f32 	%f772, [%r71+1096];
	ld.shared.f32 	%f773, [%r71+1100];
	ld.shared.f32 	%f774, [%r71+1152];
	ld.shared.f32 	%f775, [%r71+1156];
	ld.shared.f32 	%f776, [%r71+1160];
	ld.shared.f32 	%f777, [%r71+1164];
	ld.shared.f32 	%f778, [%r71+1216];
	ld.shared.f32 	%f779, [%r71+1220];
	ld.shared.f32 	%f780, [%r71+1224];
	ld.shared.f32 	%f781, [%r71+1228];
	fma.rn.f32 	%f782, %f758, %f766, %f630;
	fma.rn.f32 	%f783, %f758, %f767, %f631;
	fma.rn.f32 	%f784, %f758, %f768, %f632;
	fma.rn.f32 	%f785, %f758, %f769, %f633;
	fma.rn.f32 	%f786, %f759, %f766, %f634;
	fma.rn.f32 	%f787, %f759, %f767, %f635;
	fma.rn.f32 	%f788, %f759, %f768, %f636;
	fma.rn.f32 	%f789, %f759, %f769, %f637;
	fma.rn.f32 	%f790, %f760, %f766, %f638;
	fma.rn.f32 	%f791, %f760, %f767, %f639;
	fma.rn.f32 	%f792, %f760, %f768, %f640;
	fma.rn.f32 	%f793, %f760, %f769, %f641;
	fma.rn.f32 	%f794, %f761, %f766, %f642;
	fma.rn.f32 	%f795, %f761, %f767, %f643;
	fma.rn.f32 	%f796, %f761, %f768, %f644;
	fma.rn.f32 	%f797, %f761, %f769, %f645;
	fma.rn.f32 	%f798, %f762, %f766, %f646;
	fma.rn.f32 	%f799, %f762, %f767, %f647;
	fma.rn.f32 	%f800, %f762, %f768, %f648;
	fma.rn.f32 	%f801, %f762, %f769, %f649;
	fma.rn.f32 	%f802, %f763, %f766, %f650;
	fma.rn.f32 	%f803, %f763, %f767, %f651;
	fma.rn.f32 	%f804, %f763, %f768, %f652;
	fma.rn.f32 	%f805, %f763, %f769, %f653;
	fma.rn.f32 	%f806, %f764, %f766, %f654;
	fma.rn.f32 	%f807, %f764, %f767, %f655;
	fma.rn.f32 	%f808, %f764, %f768, %f656;
	fma.rn.f32 	%f809, %f764, %f769, %f657;
	fma.rn.f32 	%f810, %f765, %f766, %f658;
	fma.rn.f32 	%f811, %f765, %f767, %f659;
	fma.rn.f32 	%f812, %f765, %f768, %f660;
	fma.rn.f32 	%f813, %f765, %f769, %f661;
	fma.rn.f32 	%f814, %f758, %f770, %f662;
	fma.rn.f32 	%f815, %f758, %f771, %f663;
	fma.rn.f32 	%f816, %f758, %f772, %f664;
	fma.rn.f32 	%f817, %f758, %f773, %f665;
	fma.rn.f32 	%f818, %f759, %f770, %f666;
	fma.rn.f32 	%f819, %f759, %f771, %f667;
	fma.rn.f32 	%f820, %f759, %f772, %f668;
	fma.rn.f32 	%f821, %f759, %f773, %f669;
	fma.rn.f32 	%f822, %f760, %f770, %f670;
	fma.rn.f32 	%f823, %f760, %f771, %f671;
	fma.rn.f32 	%f824, %f760, %f772, %f672;
	fma.rn.f32 	%f825, %f760, %f773, %f673;
	fma.rn.f32 	%f826, %f761, %f770, %f674;
	fma.rn.f32 	%f827, %f761, %f771, %f675;
	fma.rn.f32 	%f828, %f761, %f772, %f676;
	fma.rn.f32 	%f829, %f761, %f773, %f677;
	fma.rn.f32 	%f830, %f762, %f770, %f678;
	fma.rn.f32 	%f831, %f762, %f771, %f679;
	fma.rn.f32 	%f832, %f762, %f772, %f680;
	fma.rn.f32 	%f833, %f762, %f773, %f681;
	fma.rn.f32 	%f834, %f763, %f770, %f682;
	fma.rn.f32 	%f835, %f763, %f771, %f683;
	fma.rn.f32 	%f836, %f763, %f772, %f684;
	fma.rn.f32 	%f837, %f763, %f773, %f685;
	fma.rn.f32 	%f838, %f764, %f770, %f686;
	fma.rn.f32 	%f839, %f764, %f771, %f687;
	fma.rn.f32 	%f840, %f764, %f772, %f688;
	fma.rn.f32 	%f841, %f764, %f773, %f689;
	fma.rn.f32 	%f842, %f765, %f770, %f690;
	fma.rn.f32 	%f843, %f765, %f771, %f691;
	fma.rn.f32 	%f844, %f765, %f772, %f692;
	fma.rn.f32 	%f845, %f765, %f773, %f693;
	fma.rn.f32 	%f846, %f758, %f774, %f694;
	fma.rn.f32 	%f847, %f758, %f775, %f695;
	fma.rn.f32 	%f848, %f758, %f776, %f696;
	fma.rn.f32 	%f849, %f758, %f777, %f697;
	fma.rn.f32 	%f850, %f759, %f774, %f698;
	fma.rn.f32 	%f851, %f759, %f775, %f699;
	fma.rn.f32 	%f852, %f759, %f776, %f700;
	fma.rn.f32 	%f853, %f759, %f777, %f701;
	fma.rn.f32 	%f854, %f760, %f774, %f702;
	fma.rn.f32 	%f855, %f760, %f775, %f703;
	fma.rn.f32 	%f856, %f760, %f776, %f704;
	fma.rn.f32 	%f857, %f760, %f777, %f705;
	fma.rn.f32 	%f858, %f761, %f774, %f706;
	fma.rn.f32 	%f859, %f761, %f775, %f707;
	fma.rn.f32 	%f860, %f761, %f776, %f708;
	fma.rn.f32 	%f861, %f761, %f777, %f709;
	fma.rn.f32 	%f862, %f762, %f774, %f710;
	fma.rn.f32 	%f863, %f762, %f775, %f711;
	fma.rn.f32 	%f864, %f762, %f776, %f712;
	fma.rn.f32 	%f865, %f762, %f777, %f713;
	fma.rn.f32 	%f866, %f763, %f774, %f714;
	fma.rn.f32 	%f867, %f763, %f775, %f715;
	fma.rn.f32 	%f868, %f763, %f776, %f716;
	fma.rn.f32 	%f869, %f763, %f777, %f717;
	fma.rn.f32 	%f870, %f764, %f774, %f718;
	fma.rn.f32 	%f871, %f764, %f775, %f719;
	fma.rn.f32 	%f872, %f764, %f776, %f720;
	fma.rn.f32 	%f873, %f764, %f777, %f721;
	fma.rn.f32 	%f874, %f765, %f774, %f722;
	fma.rn.f32 	%f875, %f765, %f775, %f723;
	fma.rn.f32 	%f876, %f765, %f776, %f724;
	fma.rn.f32 	%f877, %f765, %f777, %f725;
	fma.rn.f32 	%f878, %f758, %f778, %f726;
	fma.rn.f32 	%f879, %f758, %f779, %f727;
	fma.rn.f32 	%f880, %f758, %f780, %f728;
	fma.rn.f32 	%f881, %f758, %f781, %f729;
	fma.rn.f32 	%f882, %f759, %f778, %f730;
	fma.rn.f32 	%f883, %f759, %f779, %f731;
	fma.rn.f32 	%f884, %f759, %f780, %f732;
	fma.rn.f32 	%f885, %f759, %f781, %f733;
	fma.rn.f32 	%f886, %f760, %f778, %f734;
	fma.rn.f32 	%f887, %f760, %f779, %f735;
	fma.rn.f32 	%f888, %f760, %f780, %f736;
	fma.rn.f32 	%f889, %f760, %f781, %f737;
	fma.rn.f32 	%f890, %f761, %f778, %f738;
	fma.rn.f32 	%f891, %f761, %f779, %f739;
	fma.rn.f32 	%f892, %f761, %f780, %f740;
	fma.rn.f32 	%f893, %f761, %f781, %f741;
	fma.rn.f32 	%f894, %f762, %f778, %f742;
	fma.rn.f32 	%f895, %f762, %f779, %f743;
	fma.rn.f32 	%f896, %f762, %f780, %f744;
	fma.rn.f32 	%f897, %f762, %f781, %f745;
	fma.rn.f32 	%f898, %f763, %f778, %f746;
	fma.rn.f32 	%f899, %f763, %f779, %f747;
	fma.rn.f32 	%f900, %f763, %f780, %f748;
	fma.rn.f32 	%f901, %f763, %f781, %f749;
	fma.rn.f32 	%f902, %f764, %f778, %f750;
	fma.rn.f32 	%f903, %f764, %f779, %f751;
	fma.rn.f32 	%f904, %f764, %f780, %f752;
	fma.rn.f32 	%f905, %f764, %f781, %f753;
	fma.rn.f32 	%f906, %f765, %f778, %f754;
	fma.rn.f32 	%f907, %f765, %f779, %f755;
	fma.rn.f32 	%f908, %f765, %f780, %f756;
	fma.rn.f32 	%f909, %f765, %f781, %f757;
	ld.shared.f32 	%f910, [%r66+1536];
	ld.shared.f32 	%f911, [%r66+1540];
	ld.shared.f32 	%f912, [%r66+1544];
	ld.shared.f32 	%f913, [%r66+1548];
	ld.shared.f32 	%f914, [%r66+1552];
	ld.shared.f32 	%f915, [%r66+1556];
	ld.shared.f32 	%f916, [%r66+1560];
	ld.shared.f32 	%f917, [%r66+1564];
	ld.shared.f32 	%f918, [%r71+1536];
	ld.shared.f32 	%f919, [%r71+1540];
	ld.shared.f32 	%f920, [%r71+1544];
	ld.shared.f32 	%f921, [%r71+1548];
	ld.shared.f32 	%f922, [%r71+1600];
	ld.shared.f32 	%f923, [%r71+1604];
	ld.shared.f32 	%f924, [%r71+1608];
	ld.shared.f32 	%f925, [%r71+1612];
	ld.shared.f32 	%f926, [%r71+1664];
	ld.shared.f32 	%f927, [%r71+1668];
	ld.shared.f32 	%f928, [%r71+1672];
	ld.shared.f32 	%f929, [%r71+1676];
	ld.shared.f32 	%f930, [%r71+1728];
	ld.shared.f32 	%f931, [%r71+1732];
	ld.shared.f32 	%f932, [%r71+1736];
	ld.shared.f32 	%f933, [%r71+1740];
	fma.rn.f32 	%f934, %f910, %f918, %f782;
	fma.rn.f32 	%f935, %f910, %f919, %f783;
	fma.rn.f32 	%f936, %f910, %f920, %f784;
	fma.rn.f32 	%f937, %f910, %f921, %f785;
	fma.rn.f32 	%f938, %f911, %f918, %f786;
	fma.rn.f32 	%f939, %f911, %f919, %f787;
	fma.rn.f32 	%f940, %f911, %f920, %f788;
	fma.rn.f32 	%f941, %f911, %f921, %f789;
	fma.rn.f32 	%f942, %f912, %f918, %f790;
	fma.rn.f32 	%f943, %f912, %f919, %f791;
	fma.rn.f32 	%f944, %f912, %f920, %f792;
	fma.rn.f32 	%f945, %f912, %f921, %f793;
	fma.rn.f32 	%f946, %f913, %f918, %f794;
	fma.rn.f32 	%f947, %f913, %f919, %f795;
	fma.rn.f32 	%f948, %f913, %f920, %f796;
	fma.rn.f32 	%f949, %f913, %f921, %f797;
	fma.rn.f32 	%f950, %f914, %f918, %f798;
	fma.rn.f32 	%f951, %f914, %f919, %f799;
	fma.rn.f32 	%f952, %f914, %f920, %f800;
	fma.rn.f32 	%f953, %f914, %f921, %f801;
	fma.rn.f32 	%f954, %f915, %f918, %f802;
	fma.rn.f32 	%f955, %f915, %f919, %f803;
	fma.rn.f32 	%f956, %f915, %f920, %f804;
	fma.rn.f32 	%f957, %f915, %f921, %f805;
	fma.rn.f32 	%f958, %f916, %f918, %f806;
	fma.rn.f32 	%f959, %f916, %f919, %f807;
	fma.rn.f32 	%f960, %f916, %f920, %f808;
	fma.rn.f32 	%f961, %f916, %f921, %f809;
	fma.rn.f32 	%f962, %f917, %f918, %f810;
	fma.rn.f32 	%f963, %f917, %f919, %f811;
	fma.rn.f32 	%f964, %f917, %f920, %f812;
	fma.rn.f32 	%f965, %f917, %f921, %f813;
	fma.rn.f32 	%f966, %f910, %f922, %f814;
	fma.rn.f32 	%f967, %f910, %f923, %f815;
	fma.rn.f32 	%f968, %f910, %f924, %f816;
	fma.rn.f32 	%f969, %f910, %f925, %f817;
	fma.rn.f32 	%f970, %f911, %f922, %f818;
	fma.rn.f32 	%f971, %f911, %f923, %f819;
	fma.rn.f32 	%f972, %f911, %f924, %f820;
	fma.rn.f32 	%f973, %f911, %f925, %f821;
	fma.rn.f32 	%f974, %f912, %f922, %f822;
	fma.rn.f32 	%f975, %f912, %f923, %f823;
	fma.rn.f32 	%f976, %f912, %f924, %f824;
	fma.rn.f32 	%f977, %f912, %f925, %f825;
	fma.rn.f32 	%f978, %f913, %f922, %f826;
	fma.rn.f32 	%f979, %f913, %f923, %f827;
	fma.rn.f32 	%f980, %f913, %f924, %f828;
	fma.rn.f32 	%f981, %f913, %f925, %f829;
	fma.rn.f32 	%f982, %f914, %f922, %f830;
	fma.rn.f32 	%f983, %f914, %f923, %f831;
	fma.rn.f32 	%f984, %f914, %f924, %f832;
	fma.rn.f32 	%f985, %f914, %f925, %f833;
	fma.rn.f32 	%f986, %f915, %f922, %f834;
	fma.rn.f32 	%f987, %f915, %f923, %f835;
	fma.rn.f32 	%f988, %f915, %f924, %f836;
	fma.rn.f32 	%f989, %f915, %f925, %f837;
	fma.rn.f32 	%f990, %f916, %f922, %f838;
	fma.rn.f32 	%f991, %f916, %f923, %f839;
	fma.rn.f32 	%f992, %f916, %f924, %f840;
	fma.rn.f32 	%f993, %f916, %f925, %f841;
	fma.rn.f32 	%f994, %f917, %f922, %f842;
	fma.rn.f32 	%f995, %f917, %f923, %f843;
	fma.rn.f32 	%f996, %f917, %f924, %f844;
	fma.rn.f32 	%f997, %f917, %f925, %f845;
	fma.rn.f32 	%f998, %f910, %f926, %f846;
	fma.rn.f32 	%f999, %f910, %f927, %f847;
	fma.rn.f32 	%f1000, %f910, %f928, %f848;
	fma.rn.f32 	%f1001, %f910, %f929, %f849;
	fma.rn.f32 	%f1002, %f911, %f926, %f850;
	fma.rn.f32 	%f1003, %f911, %f927, %f851;
	fma.rn.f32 	%f1004, %f911, %f928, %f852;
	fma.rn.f32 	%f1005, %f911, %f929, %f853;
	fma.rn.f32 	%f1006, %f912, %f926, %f854;
	fma.rn.f32 	%f1007, %f912, %f927, %f855;
	fma.rn.f32 	%f1008, %f912, %f928, %f856;
	fma.rn.f32 	%f1009, %f912, %f929, %f857;
	fma.rn.f32 	%f1010, %f913, %f926, %f858;
	fma.rn.f32 	%f1011, %f913, %f927, %f859;
	fma.rn.f32 	%f1012, %f913, %f928, %f860;
	fma.rn.f32 	%f1013, %f913, %f929, %f861;
	fma.rn.f32 	%f1014, %f914, %f926, %f862;
	fma.rn.f32 	%f1015, %f914, %f927, %f863;
	fma.rn.f32 	%f1016, %f914, %f928, %f864;
	fma.rn.f32 	%f1017, %f914, %f929, %f865;
	fma.rn.f32 	%f1018, %f915, %f926, %f866;
	fma.rn.f32 	%f1019, %f915, %f927, %f867;
	fma.rn.f32 	%f1020, %f915, %f928, %f868;
	fma.rn.f32 	%f1021, %f915, %f929, %f869;
	fma.rn.f32 	%f1022, %f916, %f926, %f870;
	fma.rn.f32 	%f1023, %f916, %f927, %f871;
	fma.rn.f32 	%f1024, %f916, %f928, %f872;
	fma.rn.f32 	%f1025, %f916, %f929, %f873;
	fma.rn.f32 	%f1026, %f917, %f926, %f874;
	fma.rn.f32 	%f1027, %f917, %f927, %f875;
	fma.rn.f32 	%f1028, %f917, %f928, %f876;
	fma.rn.f32 	%f1029, %f917, %f929, %f877;
	fma.rn.f32 	%f1030, %f910, %f930, %f878;
	fma.rn.f32 	%f1031, %f910, %f931, %f879;
	fma.rn.f32 	%f1032, %f910, %f932, %f880;
	fma.rn.f32 	%f1033, %f910, %f933, %f881;
	fma.rn.f32 	%f1034, %f911, %f930, %f882;
	fma.rn.f32 	%f1035, %f911, %f931, %f883;
	fma.rn.f32 	%f1036, %f911, %f932, %f884;
	fma.rn.f32 	%f1037, %f911, %f933, %f885;
	fma.rn.f32 	%f1038, %f912, %f930, %f886;
	fma.rn.f32 	%f1039, %f912, %f931, %f887;
	fma.rn.f32 	%f1040, %f912, %f932, %f888;
	fma.rn.f32 	%f1041, %f912, %f933, %f889;
	fma.rn.f32 	%f1042, %f913, %f930, %f890;
	fma.rn.f32 	%f1043, %f913, %f931, %f891;
	fma.rn.f32 	%f1044, %f913, %f932, %f892;
	fma.rn.f32 	%f1045, %f913, %f933, %f893;
	fma.rn.f32 	%f1046, %f914, %f930, %f894;
	fma.rn.f32 	%f1047, %f914, %f931, %f895;
	fma.rn.f32 	%f1048, %f914, %f932, %f896;
	fma.rn.f32 	%f1049, %f914, %f933, %f897;
	fma.rn.f32 	%f1050, %f915, %f930, %f898;
	fma.rn.f32 	%f1051, %f915, %f931, %f899;
	fma.rn.f32 	%f1052, %f915, %f932, %f900;
	fma.rn.f32 	%f1053, %f915, %f933, %f901;
	fma.rn.f32 	%f1054, %f916, %f930, %f902;
	fma.rn.f32 	%f1055, %f916, %f931, %f903;
	fma.rn.f32 	%f1056, %f916, %f932, %f904;
	fma.rn.f32 	%f1057, %f916, %f933, %f905;
	fma.rn.f32 	%f1058, %f917, %f930, %f906;
	fma.rn.f32 	%f1059, %f917, %f931, %f907;
	fma.rn.f32 	%f1060, %f917, %f932, %f908;
	fma.rn.f32 	%f1061, %f917, %f933, %f909;
	ld.shared.f32 	%f1062, [%r66+2048];
	ld.shared.f32 	%f1063, [%r66+2052];
	ld.shared.f32 	%f1064, [%r66+2056];
	ld.shared.f32 	%f1065, [%r66+2060];
	ld.shared.f32 	%f1066, [%r66+2064];
	ld.shared.f32 	%f1067, [%r66+2068];
	ld.shared.f32 	%f1068, [%r66+2072];
	ld.shared.f32 	%f1069, [%r66+2076];
	ld.shared.f32 	%f1070, [%r71+2048];
	ld.shared.f32 	%f1071, [%r71+2052];
	ld.shared.f32 	%f1072, [%r71+2056];
	ld.shared.f32 	%f1073, [%r71+2060];
	ld.shared.f32 	%f1074, [%r71+2112];
	ld.shared.f32 	%f1075, [%r71+2116];
	ld.shared.f32 	%f1076, [%r71+2120];
	ld.shared.f32 	%f1077, [%r71+2124];
	ld.shared.f32 	%f1078, [%r71+2176];
	ld.shared.f32 	%f1079, [%r71+2180];
	ld.shared.f32 	%f1080, [%r71+2184];
	ld.shared.f32 	%f1081, [%r71+2188];
	ld.shared.f32 	%f1082, [%r71+2240];
	ld.shared.f32 	%f1083, [%r71+2244];
	ld.shared.f32 	%f1084, [%r71+2248];
	ld.shared.f32 	%f1085, [%r71+2252];
	fma.rn.f32 	%f1086, %f1062, %f1070, %f934;
	fma.rn.f32 	%f1087, %f1062, %f1071, %f935;
	fma.rn.f32 	%f1088, %f1062, %f1072, %f936;
	fma.rn.f32 	%f1089, %f1062, %f1073, %f937;
	fma.rn.f32 	%f1090, %f1063, %f1070, %f938;
	fma.rn.f32 	%f1091, %f1063, %f1071, %f939;
	fma.rn.f32 	%f1092, %f1063, %f1072, %f940;
	fma.rn.f32 	%f1093, %f1063, %f1073, %f941;
	fma.rn.f32 	%f1094, %f1064, %f1070, %f942;
	fma.rn.f32 	%f1095, %f1064, %f1071, %f943;
	fma.rn.f32 	%f1096, %f1064, %f1072, %f944;
	fma.rn.f32 	%f1097, %f1064, %f1073, %f945;
	fma.rn.f32 	%f1098, %f1065, %f1070, %f946;
	fma.rn.f32 	%f1099, %f1065, %f1071, %f947;
	fma.rn.f32 	%f1100, %f1065, %f1072, %f948;
	fma.rn.f32 	%f1101, %f1065, %f1073, %f949;
	fma.rn.f32 	%f1102, %f1066, %f1070, %f950;
	fma.rn.f32 	%f1103, %f1066, %f1071, %f951;
	fma.rn.f32 	%f1104, %f1066, %f1072, %f952;
	fma.rn.f32 	%f1105, %f1066, %f1073, %f953;
	fma.rn.f32 	%f1106, %f1067, %f1070, %f954;
	fma.rn.f32 	%f1107, %f1067, %f1071, %f955;
	fma.rn.f32 	%f1108, %f1067, %f1072, %f956;
	fma.rn.f32 	%f1109, %f1067, %f1073, %f957;
	fma.rn.f32 	%f1110, %f1068, %f1070, %f958;
	fma.rn.f32 	%f1111, %f1068, %f1071, %f959;
	fma.rn.f32 	%f1112, %f1068, %f1072, %f960;
	fma.rn.f32 	%f1113, %f1068, %f1073, %f961;
	fma.rn.f32 	%f1114, %f1069, %f1070, %f962;
	fma.rn.f32 	%f1115, %f1069, %f1071, %f963;
	fma.rn.f32 	%f1116, %f1069, %f1072, %f964;
	fma.rn.f32 	%f1117, %f1069, %f1073, %f965;
	fma.rn.f32 	%f1118, %f1062, %f1074, %f966;
	fma.rn.f32 	%f1119, %f1062, %f1075, %f967;
	fma.rn.f32 	%f1120, %f1062, %f1076, %f968;
	fma.rn.f32 	%f1121, %f1062, %f1077, %f969;
	fma.rn.f32 	%f1122, %f1063, %f1074, %f970;
	fma.rn.f32 	%f1123, %f1063, %f1075, %f971;
	fma.rn.f32 	%f1124, %f1063, %f1076, %f972;
	fma.rn.f32 	%f1125, %f1063, %f1077, %f973;
	fma.rn.f32 	%f1126, %f1064, %f1074, %f974;
	fma.rn.f32 	%f1127, %f1064, %f1075, %f975;
	fma.rn.f32 	%f1128, %f1064, %f1076, %f976;
	fma.rn.f32 	%f1129, %f1064, %f1077, %f977;
	fma.rn.f32 	%f1130, %f1065, %f1074, %f978;
	fma.rn.f32 	%f1131, %f1065, %f1075, %f979;
	fma.rn.f32 	%f1132, %f1065, %f1076, %f980;
	fma.rn.f32 	%f1133, %f1065, %f1077, %f981;
	fma.rn.f32 	%f1134, %f1066, %f1074, %f982;
	fma.rn.f32 	%f1135, %f1066, %f1075, %f983;
	fma.rn.f32 	%f1136, %f1066, %f1076, %f984;
	fma.rn.f32 	%f1137, %f1066, %f1077, %f985;
	fma.rn.f32 	%f1138, %f1067, %f1074, %f986;
	fma.rn.f32 	%f1139, %f1067, %f1075, %f987;
	fma.rn.f32 	%f1140, %f1067, %f1076, %f988;
	fma.rn.f32 	%f1141, %f1067, %f1077, %f989;
	fma.rn.f32 	%f1142, %f1068, %f1074, %f990;
	fma.rn.f32 	%f1143, %f1068, %f1075, %f991;
	fma.rn.f32 	%f1144, %f1068, %f1076, %f992;
	fma.rn.f32 	%f1145, %f1068, %f1077, %f993;
	fma.rn.f32 	%f1146, %f1069, %f1074, %f994;
	fma.rn.f32 	%f1147, %f1069, %f1075, %f995;
	fma.rn.f32 	%f1148, %f1069, %f1076, %f996;
	fma.rn.f32 	%f1149, %f1069, %f1077, %f997;
	fma.rn.f32 	%f1150, %f1062, %f1078, %f998;
	fma.rn.f32 	%f1151, %f1062, %f1079, %f999;
	fma.rn.f32 	%f1152, %f1062, %f1080, %f1000;
	fma.rn.f32 	%f1153, %f1062, %f1081, %f1001;
	fma.rn.f32 	%f1154, %f1063, %f1078, %f1002;
	fma.rn.f32 	%f1155, %f1063, %f1079, %f1003;
	fma.rn.f32 	%f1156, %f1063, %f1080, %f1004;
	fma.rn.f32 	%f1157, %f1063, %f1081, %f1005;
	fma.rn.f32 	%f1158, %f1064, %f1078, %f1006;
	fma.rn.f32 	%f1159, %f1064, %f1079, %f1007;
	fma.rn.f32 	%f1160, %f1064, %f1080, %f1008;
	fma.rn.f32 	%f1161, %f1064, %f1081, %f1009;
	fma.rn.f32 	%f1162, %f1065, %f1078, %f1010;
	fma.rn.f32 	%f1163, %f1065, %f1079, %f1011;
	fma.rn.f32 	%f1164, %f1065, %f1080, %f1012;
	fma.rn.f32 	%f1165, %f1065, %f1081, %f1013;
	fma.rn.f32 	%f1166, %f1066, %f1078, %f1014;
	fma.rn.f32 	%f1167, %f1066, %f1079, %f1015;
	fma.rn.f32 	%f1168, %f1066, %f1080, %f1016;
	fma.rn.f32 	%f1169, %f1066, %f1081, %f1017;
	fma.rn.f32 	%f1170, %f1067, %f1078, %f1018;
	fma.rn.f32 	%f1171, %f1067, %f1079, %f1019;
	fma.rn.f32 	%f1172, %f1067, %f1080, %f1020;
	fma.rn.f32 	%f1173, %f1067, %f1081, %f1021;
	fma.rn.f32 	%f1174, %f1068, %f1078, %f1022;
	fma.rn.f32 	%f1175, %f1068, %f1079, %f1023;
	fma.rn.f32 	%f1176, %f1068, %f1080, %f1024;
	fma.rn.f32 	%f1177, %f1068, %f1081, %f1025;
	fma.rn.f32 	%f1178, %f1069, %f1078, %f1026;
	fma.rn.f32 	%f1179, %f1069, %f1079, %f1027;
	fma.rn.f32 	%f1180, %f1069, %f1080, %f1028;
	fma.rn.f32 	%f1181, %f1069, %f1081, %f1029;
	fma.rn.f32 	%f1182, %f1062, %f1082, %f1030;
	fma.rn.f32 	%f1183, %f1062, %f1083, %f1031;
	fma.rn.f32 	%f1184, %f1062, %f1084, %f1032;
	fma.rn.f32 	%f1185, %f1062, %f1085, %f1033;
	fma.rn.f32 	%f1186, %f1063, %f1082, %f1034;
	fma.rn.f32 	%f1187, %f1063, %f1083, %f1035;
	fma.rn.f32 	%f1188, %f1063, %f1084, %f1036;
	fma.rn.f32 	%f1189, %f1063, %f1085, %f1037;
	fma.rn.f32 	%f1190, %f1064, %f1082, %f1038;
	fma.rn.f32 	%f1191, %f1064, %f1083, %f1039;
	fma.rn.f32 	%f1192, %f1064, %f1084, %f1040;
	fma.rn.f32 	%f1193, %f1064, %f1085, %f1041;
	fma.rn.f32 	%f1194, %f1065, %f1082, %f1042;
	fma.rn.f32 	%f1195, %f1065, %f1083, %f1043;
	fma.rn.f32 	%f1196, %f1065, %f1084, %f1044;
	fma.rn.f32 	%f1197, %f1065, %f1085, %f1045;
	fma.rn.f32 	%f1198, %f1066, %f1082, %f1046;
	fma.rn.f32 	%f1199, %f1066, %f1083, %f1047;
	fma.rn.f32 	%f1200, %f1066, %f1084, %f1048;
	fma.rn.f32 	%f1201, %f1066, %f1085, %f1049;
	fma.rn.f32 	%f1202, %f1067, %f1082, %f1050;
	fma.rn.f32 	%f1203, %f1067, %f1083, %f1051;
	fma.rn.f32 	%f1204, %f1067, %f1084, %f1052;
	fma.rn.f32 	%f1205, %f1067, %f1085, %f1053;
	fma.rn.f32 	%f1206, %f1068, %f1082, %f1054;
	fma.rn.f32 	%f1207, %f1068, %f1083, %f1055;
	fma.rn.f32 	%f1208, %f1068, %f1084, %f1056;
	fma.rn.f32 	%f1209, %f1068, %f1085, %f1057;
	fma.rn.f32 	%f1210, %f1069, %f1082, %f1058;
	fma.rn.f32 	%f1211, %f1069, %f1083, %f1059;
	fma.rn.f32 	%f1212, %f1069, %f1084, %f1060;
	fma.rn.f32 	%f1213, %f1069, %f1085, %f1061;
	ld.shared.f32 	%f1214, [%r66+2560];
	ld.shared.f32 	%f1215, [%r66+2564];
	ld.shared.f32 	%f1216, [%r66+2568];
	ld.shared.f32 	%f1217, [%r66+2572];
	ld.shared.f32 	%f1218, [%r66+2576];
	ld.shared.f32 	%f1219, [%r66+2580];
	ld.shared.f32 	%f1220, [%r66+2584];
	ld.shared.f32 	%f1221, [%r66+2588];
	ld.shared.f32 	%f1222, [%r71+2560];
	ld.shared.f32 	%f1223, [%r71+2564];
	ld.shared.f32 	%f1224, [%r71+2568];
	ld.shared.f32 	%f1225, [%r71+2572];
	ld.shared.f32 	%f1226, [%r71+2624];
	ld.shared.f32 	%f1227, [%r71+2628];
	ld.shared.f32 	%f1228, [%r71+2632];
	ld.shared.f32 	%f1229, [%r71+2636];
	ld.shared.f32 	%f1230, [%r71+2688];
	ld.shared.f32 	%f1231, [%r71+2692];
	ld.shared.f32 	%f1232, [%r71+2696];
	ld.shared.f32 	%f1233, [%r71+2700];
	ld.shared.f32 	%f1234, [%r71+2752];
	ld.shared.f32 	%f1235, [%r71+2756];
	ld.shared.f32 	%f1236, [%r71+2760];
	ld.shared.f32 	%f1237, [%r71+2764];
	fma.rn.f32 	%f1238, %f1214, %f1222, %f1086;
	fma.rn.f32 	%f1239, %f1214, %f1223, %f1087;
	fma.rn.f32 	%f1240, %f1214, %f1224, %f1088;
	fma.rn.f32 	%f1241, %f1214, %f1225, %f1089;
	fma.rn.f32 	%f1242, %f1215, %f1222, %f1090;
	fma.rn.f32 	%f1243, %f1215, %f1223, %f1091;
	fma.rn.f32 	%f1244, %f1215, %f1224, %f1092;
	fma.rn.f32 	%f1245, %f1215, %f1225, %f1093;
	fma.rn.f32 	%f1246, %f1216, %f1222, %f1094;
	fma.rn.f32 	%f1247, %f1216, %f1223, %f1095;
	fma.rn.f32 	%f1248, %f1216, %f1224, %f1096;
	fma.rn.f32 	%f1249, %f1216, %f1225, %f1097;
	fma.rn.f32 	%f1250, %f1217, %f1222, %f1098;
	fma.rn.f32 	%f1251, %f1217, %f1223, %f1099;
	fma.rn.f32 	%f1252, %f1217, %f1224, %f1100;
	fma.rn.f32 	%f1253, %f1217, %f1225, %f1101;
	fma.rn.f32 	%f1254, %f1218, %f1222, %f1102;
	fma.rn.f32 	%f1255, %f1218, %f1223, %f1103;
	fma.rn.f32 	%f1256, %f1218, %f1224, %f1104;
	fma.rn.f32 	%f1257, %f1218, %f1225, %f1105;
	fma.rn.f32 	%f1258, %f1219, %f1222, %f1106;
	fma.rn.f32 	%f1259, %f1219, %f1223, %f1107;
	fma.rn.f32 	%f1260, %f1219, %f1224, %f1108;
	fma.rn.f32 	%f1261, %f1219, %f1225, %f1109;
	fma.rn.f32 	%f1262, %f1220, %f1222, %f1110;
	fma.rn.f32 	%f1263, %f1220, %f1223, %f1111;
	fma.rn.f32 	%f1264, %f1220, %f1224, %f1112;
	fma.rn.f32 	%f1265, %f1220, %f1225, %f1113;
	fma.rn.f32 	%f1266, %f1221, %f1222, %f1114;
	fma.rn.f32 	%f1267, %f1221, %f1223, %f1115;
	fma.rn.f32 	%f1268, %f1221, %f1224, %f1116;
	fma.rn.f32 	%f1269, %f1221, %f1225, %f1117;
	fma.rn.f32 	%f1270, %f1214, %f1226, %f1118;
	fma.rn.f32 	%f1271, %f1214, %f1227, %f1119;
	fma.rn.f32 	%f1272, %f1214, %f1228, %f1120;
	fma.rn.f32 	%f1273, %f1214, %f1229, %f1121;
	fma.rn.f32 	%f1274, %f1215, %f1226, %f1122;
	fma.rn.f32 	%f1275, %f1215, %f1227, %f1123;
	fma.rn.f32 	%f1276, %f1215, %f1228, %f1124;
	fma.rn.f32 	%f1277, %f1215, %f1229, %f1125;
	fma.rn.f32 	%f1278, %f1216, %f1226, %f1126;
	fma.rn.f32 	%f1279, %f1216, %f1227, %f1127;
	fma.rn.f32 	%f1280, %f1216, %f1228, %f1128;
	fma.rn.f32 	%f1281, %f1216, %f1229, %f1129;
	fma.rn.f32 	%f1282, %f1217, %f1226, %f1130;
	fma.rn.f32 	%f1283, %f1217, %f1227, %f1131;
	fma.rn.f32 	%f1284, %f1217, %f1228, %f1132;
	fma.rn.f32 	%f1285, %f1217, %f1229, %f1133;
	fma.rn.f32 	%f1286, %f1218, %f1226, %f1134;
	fma.rn.f32 	%f1287, %f1218, %f1227, %f1135;
	fma.rn.f32 	%f1288, %f1218, %f1228, %f1136;
	fma.rn.f32 	%f1289, %f1218, %f1229, %f1137;
	fma.rn.f32 	%f1290, %f1219, %f1226, %f1138;
	fma.rn.f32 	%f1291, %f1219, %f1227, %f1139;
	fma.rn.f32 	%f1292, %f1219, %f1228, %f1140;
	fma.rn.f32 	%f1293, %f1219, %f1229, %f1141;
	fma.rn.f32 	%f1294, %f1220, %f1226, %f1142;
	fma.rn.f32 	%f1295, %f1220, %f1227, %f1143;
	fma.rn.f32 	%f1296, %f1220, %f1228, %f1144;
	fma.rn.f32 	%f1297, %f1220, %f1229, %f1145;
	fma.rn.f32 	%f1298, %f1221, %f1226, %f1146;
	fma.rn.f32 	%f1299, %f1221, %f1227, %f1147;
	fma.rn.f32 	%f1300, %f1221, %f1228, %f1148;
	fma.rn.f32 	%f1301, %f1221, %f1229, %f1149;
	fma.rn.f32 	%f1302, %f1214, %f1230, %f1150;
	fma.rn.f32 	%f1303, %f1214, %f1231, %f1151;
	fma.rn.f32 	%f1304, %f1214, %f1232, %f1152;
	fma.rn.f32 	%f1305, %f1214, %f1233, %f1153;
	fma.rn.f32 	%f1306, %f1215, %f1230, %f1154;
	fma.rn.f32 	%f1307, %f1215, %f1231, %f1155;
	fma.rn.f32 	%f1308, %f1215, %f1232, %f1156;
	fma.rn.f32 	%f1309, %f1215, %f1233, %f1157;
	fma.rn.f32 	%f1310, %f1216, %f1230, %f1158;
	fma.rn.f32 	%f1311, %f1216, %f1231, %f1159;
	fma.rn.f32 	%f1312, %f1216, %f1232, %f1160;
	fma.rn.f32 	%f1313, %f1216, %f1233, %f1161;
	fma.rn.f32 	%f1314, %f1217, %f1230, %f1162;
	fma.rn.f32 	%f1315, %f1217, %f1231, %f1163;
	fma.rn.f32 	%f1316, %f1217, %f1232, %f1164;
	fma.rn.f32 	%f1317, %f1217, %f1233, %f1165;
	fma.rn.f32 	%f1318, %f1218, %f1230, %f1166;
	fma.rn.f32 	%f1319, %f1218, %f1231, %f1167;
	fma.rn.f32 	%f1320, %f1218, %f1232, %f1168;
	fma.rn.f32 	%f1321, %f1218, %f1233, %f1169;
	fma.rn.f32 	%f1322, %f1219, %f1230, %f1170;
	fma.rn.f32 	%f1323, %f1219, %f1231, %f1171;
	fma.rn.f32 	%f1324, %f1219, %f1232, %f1172;
	fma.rn.f32 	%f1325, %f1219, %f1233, %f1173;
	fma.rn.f32 	%f1326, %f1220, %f1230, %f1174;
	fma.rn.f32 	%f1327, %f1220, %f1231, %f1175;
	fma.rn.f32 	%f1328, %f1220, %f1232, %f1176;
	fma.rn.f32 	%f1329, %f1220, %f1233, %f1177;
	fma.rn.f32 	%f1330, %f1221, %f1230, %f1178;
	fma.rn.f32 	%f1331, %f1221, %f1231, %f1179;
	fma.rn.f32 	%f1332, %f1221, %f1232, %f1180;
	fma.rn.f32 	%f1333, %f1221, %f1233, %f1181;
	fma.rn.f32 	%f1334, %f1214, %f1234, %f1182;
	fma.rn.f32 	%f1335, %f1214, %f1235, %f1183;
	fma.rn.f32 	%f1336, %f1214, %f1236, %f1184;
	fma.rn.f32 	%f1337, %f1214, %f1237, %f1185;
	fma.rn.f32 	%f1338, %f1215, %f1234, %f1186;
	fma.rn.f32 	%f1339, %f1215, %f1235, %f1187;
	fma.rn.f32 	%f1340, %f1215, %f1236, %f1188;
	fma.rn.f32 	%f1341, %f1215, %f1237, %f1189;
	fma.rn.f32 	%f1342, %f1216, %f1234, %f1190;
	fma.rn.f32 	%f1343, %f1216, %f1235, %f1191;
	fma.rn.f32 	%f1344, %f1216, %f1236, %f1192;
	fma.rn.f32 	%f1345, %f1216, %f1237, %f1193;
	fma.rn.f32 	%f1346, %f1217, %f1234, %f1194;
	fma.rn.f32 	%f1347, %f1217, %f1235, %f1195;
	fma.rn.f32 	%f1348, %f1217, %f1236, %f1196;
	fma.rn.f32 	%f1349, %f1217, %f1237, %f1197;
	fma.rn.f32 	%f1350, %f1218, %f1234, %f1198;
	fma.rn.f32 	%f1351, %f1218, %f1235, %f1199;
	fma.rn.f32 	%f1352, %f1218, %f1236, %f1200;
	fma.rn.f32 	%f1353, %f1218, %f1237, %f1201;
	fma.rn.f32 	%f1354, %f1219, %f1234, %f1202;
	fma.rn.f32 	%f1355, %f1219, %f1235, %f1203;
	fma.rn.f32 	%f1356, %f1219, %f1236, %f1204;
	fma.rn.f32 	%f1357, %f1219, %f1237, %f1205;
	fma.rn.f32 	%f1358, %f1220, %f1234, %f1206;
	fma.rn.f32 	%f1359, %f1220, %f1235, %f1207;
	fma.rn.f32 	%f1360, %f1220, %f1236, %f1208;
	fma.rn.f32 	%f1361, %f1220, %f1237, %f1209;
	fma.rn.f32 	%f1362, %f1221, %f1234, %f1210;
	fma.rn.f32 	%f1363, %f1221, %f1235, %f1211;
	fma.rn.f32 	%f1364, %f1221, %f1236, %f1212;
	fma.rn.f32 	%f1365, %f1221, %f1237, %f1213;
	ld.shared.f32 	%f1366, [%r66+3072];
	ld.shared.f32 	%f1367, [%r66+3076];
	ld.shared.f32 	%f1368, [%r66+3080];
	ld.shared.f32 	%f1369, [%r66+3084];
	ld.shared.f32 	%f1370, [%r66+3088];
	ld.shared.f32 	%f1371, [%r66+3092];
	ld.shared.f32 	%f1372, [%r66+3096];
	ld.shared.f32 	%f1373, [%r66+3100];
	ld.shared.f32 	%f1374, [%r71+3072];
	ld.shared.f32 	%f1375, [%r71+3076];
	ld.shared.f32 	%f1376, [%r71+3080];
	ld.shared.f32 	%f1377, [%r71+3084];
	ld.shared.f32 	%f1378, [%r71+3136];
	ld.shared.f32 	%f1379, [%r71+3140];
	ld.shared.f32 	%f1380, [%r71+3144];
	ld.shared.f32 	%f1381, [%r71+3148];
	ld.shared.f32 	%f1382, [%r71+3200];
	ld.shared.f32 	%f1383, [%r71+3204];
	ld.shared.f32 	%f1384, [%r71+3208];
	ld.shared.f32 	%f1385, [%r71+3212];
	ld.shared.f32 	%f1386, [%r71+3264];
	ld.shared.f32 	%f1387, [%r71+3268];
	ld.shared.f32 	%f1388, [%r71+3272];
	ld.shared.f32 	%f1389, [%r71+3276];
	fma.rn.f32 	%f1390, %f1366, %f1374, %f1238;
	fma.rn.f32 	%f1391, %f1366, %f1375, %f1239;
	fma.rn.f32 	%f1392, %f1366, %f1376, %f1240;
	fma.rn.f32 	%f1393, %f1366, %f1377, %f1241;
	fma.rn.f32 	%f1394, %f1367, %f1374, %f1242;
	fma.rn.f32 	%f1395, %f1367, %f1375, %f1243;
	fma.rn.f32 	%f1396, %f1367, %f1376, %f1244;
	fma.rn.f32 	%f1397, %f1367, %f1377, %f1245;
	fma.rn.f32 	%f1398, %f1368, %f1374, %f1246;
	fma.rn.f32 	%f1399, %f1368, %f1375, %f1247;
	fma.rn.f32 	%f1400, %f1368, %f1376, %f1248;
	fma.rn.f32 	%f1401, %f1368, %f1377, %f1249;
	fma.rn.f32 	%f1402, %f1369, %f1374, %f1250;
	fma.rn.f32 	%f1403, %f1369, %f1375, %f1251;
	fma.rn.f32 	%f1404, %f1369, %f1376, %f1252;
	fma.rn.f32 	%f1405, %f1369, %f1377, %f1253;
	fma.rn.f32 	%f1406, %f1370, %f1374, %f1254;
	fma.rn.f32 	%f1407, %f1370, %f1375, %f1255;
	fma.rn.f32 	%f1408, %f1370, %f1376, %f1256;
	fma.rn.f32 	%f1409, %f1370, %f1377, %f1257;
	fma.rn.f32 	%f1410, %f1371, %f1374, %f1258;
	fma.rn.f32 	%f1411, %f1371, %f1375, %f1259;
	fma.rn.f32 	%f1412, %f1371, %f1376, %f1260;
	fma.rn.f32 	%f1413, %f1371, %f1377, %f1261;
	fma.rn.f32 	%f1414, %f1372, %f1374, %f1262;
	fma.rn.f32 	%f1415, %f1372, %f1375, %f1263;
	fma.rn.f32 	%f1416, %f1372, %f1376, %f1264;
	fma.rn.f32 	%f1417, %f1372, %f1377, %f1265;
	fma.rn.f32 	%f1418, %f1373, %f1374, %f1266;
	fma.rn.f32 	%f1419, %f1373, %f1375, %f1267;
	fma.rn.f32 	%f1420, %f1373, %f1376, %f1268;
	fma.rn.f32 	%f1421, %f1373, %f1377, %f1269;
	fma.rn.f32 	%f1422, %f1366, %f1378, %f1270;
	fma.rn.f32 	%f1423, %f1366, %f1379, %f1271;
	fma.rn.f32 	%f1424, %f1366, %f1380, %f1272;
	fma.rn.f32 	%f1425, %f1366, %f1381, %f1273;
	fma.rn.f32 	%f1426, %f1367, %f1378, %f1274;
	fma.rn.f32 	%f1427, %f1367, %f1379, %f1275;
	fma.rn.f32 	%f1428, %f1367, %f1380, %f1276;
	fma.rn.f32 	%f1429, %f1367, %f1381, %f1277;
	fma.rn.f32 	%f1430, %f1368, %f1378, %f1278;
	fma.rn.f32 	%f1431, %f1368, %f1379, %f1279;
	fma.rn.f32 	%f1432, %f1368, %f1380, %f1280;
	fma.rn.f32 	%f1433, %f1368, %f1381, %f1281;
	fma.rn.f32 	%f1434, %f1369, %f1378, %f1282;
	fma.rn.f32 	%f1435, %f1369, %f1379, %f1283;
	fma.rn.f32 	%f1436, %f1369, %f1380, %f1284;
	fma.rn.f32 	%f1437, %f1369, %f1381, %f1285;
	fma.rn.f32 	%f1438, %f1370, %f1378, %f1286;
	fma.rn.f32 	%f1439, %f1370, %f1379, %f1287;
	fma.rn.f32 	%f1440, %f1370, %f1380, %f1288;
	fma.rn.f32 	%f1441, %f1370, %f1381, %f1289;
	fma.rn.f32 	%f1442, %f1371, %f1378, %f1290;
	fma.rn.f32 	%f1443, %f1371, %f1379, %f1291;
	fma.rn.f32 	%f1444, %f1371, %f1380, %f1292;
	fma.rn.f32 	%f1445, %f1371, %f1381, %f1293;
	fma.rn.f32 	%f1446, %f1372, %f1378, %f1294;
	fma.rn.f32 	%f1447, %f1372, %f1379, %f1295;
	fma.rn.f32 	%f1448, %f1372, %f1380, %f1296;
	fma.rn.f32 	%f1449, %f1372, %f1381, %f1297;
	fma.rn.f32 	%f1450, %f1373, %f1378, %f1298;
	fma.rn.f32 	%f1451, %f1373, %f1379, %f1299;
	fma.rn.f32 	%f1452, %f1373, %f1380, %f1300;
	fma.rn.f32 	%f1453, %f1373, %f1381, %f1301;
	fma.rn.f32 	%f1454, %f1366, %f1382, %f1302;
	fma.rn.f32 	%f1455, %f1366, %f1383, %f1303;
	fma.rn.f32 	%f1456, %f1366, %f1384, %f1304;
	fma.rn.f32 	%f1457, %f1366, %f1385, %f1305;
	fma.rn.f32 	%f1458, %f1367, %f1382, %f1306;
	fma.rn.f32 	%f1459, %f1367, %f1383, %f1307;
	fma.rn.f32 	%f1460, %f1367, %f1384, %f1308;
	fma.rn.f32 	%f1461, %f1367, %f1385, %f1309;
	fma.rn.f32 	%f1462, %f1368, %f1382, %f1310;
	fma.rn.f32 	%f1463, %f1368, %f1383, %f1311;
	fma.rn.f32 	%f1464, %f1368, %f1384, %f1312;
	fma.rn.f32 	%f1465, %f1368, %f1385, %f1313;
	fma.rn.f32 	%f1466, %f1369, %f1382, %f1314;
	fma.rn.f32 	%f1467, %f1369, %f1383, %f1315;
	fma.rn.f32 	%f1468, %f1369, %f1384, %f1316;
	fma.rn.f32 	%f1469, %f1369, %f1385, %f1317;
	fma.rn.f32 	%f1470, %f1370, %f1382, %f1318;
	fma.rn.f32 	%f1471, %f1370, %f1383, %f1319;
	fma.rn.f32 	%f1472, %f1370, %f1384, %f1320;
	fma.rn.f32 	%f1473, %f1370, %f1385, %f1321;
	fma.rn.f32 	%f1474, %f1371, %f1382, %f1322;
	fma.rn.f32 	%f1475, %f1371, %f1383, %f1323;
	fma.rn.f32 	%f1476, %f1371, %f1384, %f1324;
	fma.rn.f32 	%f1477, %f1371, %f1385, %f1325;
	fma.rn.f32 	%f1478, %f1372, %f1382, %f1326;
	fma.rn.f32 	%f1479, %f1372, %f1383, %f1327;
	fma.rn.f32 	%f1480, %f1372, %f1384, %f1328;
	fma.rn.f32 	%f1481, %f1372, %f1385, %f1329;
	fma.rn.f32 	%f1482, %f1373, %f1382, %f1330;
	fma.rn.f32 	%f1483, %f1373, %f1383, %f1331;
	fma.rn.f32 	%f1484, %f1373, %f1384, %f1332;
	fma.rn.f32 	%f1485, %f1373, %f1385, %f1333;
	fma.rn.f32 	%f1486, %f1366, %f1386, %f1334;
	fma.rn.f32 	%f1487, %f1366, %f1387, %f1335;
	fma.rn.f32 	%f1488, %f1366, %f1388, %f1336;
	fma.rn.f32 	%f1489, %f1366, %f1389, %f1337;
	fma.rn.f32 	%f1490, %f1367, %f1386, %f1338;
	fma.rn.f32 	%f1491, %f1367, %f1387, %f1339;
	fma.rn.f32 	%f1492, %f1367, %f1388, %f1340;
	fma.rn.f32 	%f1493, %f1367, %f1389, %f1341;
	fma.rn.f32 	%f1494, %f1368, %f1386, %f1342;
	fma.rn.f32 	%f1495, %f1368, %f1387, %f1343;
	fma.rn.f32 	%f1496, %f1368, %f1388, %f1344;
	fma.rn.f32 	%f1497, %f1368, %f1389, %f1345;
	fma.rn.f32 	%f1498, %f1369, %f1386, %f1346;
	fma.rn.f32 	%f1499, %f1369, %f1387, %f1347;
	fma.rn.f32 	%f1500, %f1369, %f1388, %f1348;
	fma.rn.f32 	%f1501, %f1369, %f1389, %f1349;
	fma.rn.f32 	%f1502, %f1370, %f1386, %f1350;
	fma.rn.f32 	%f1503, %f1370, %f1387, %f1351;
	fma.rn.f32 	%f1504, %f1370, %f1388, %f1352;
	fma.rn.f32 	%f1505, %f1370, %f1389, %f1353;
	fma.rn.f32 	%f1506, %f1371, %f1386, %f1354;
	fma.rn.f32 	%f1507, %f1371, %f1387, %f1355;
	fma.rn.f32 	%f1508, %f1371, %f1388, %f1356;
	fma.rn.f32 	%f1509, %f1371, %f1389, %f1357;
	fma.rn.f32 	%f1510, %f1372, %f1386, %f1358;
	fma.rn.f32 	%f1511, %f1372, %f1387, %f1359;
	fma.rn.f32 	%f1512, %f1372, %f1388, %f1360;
	fma.rn.f32 	%f1513, %f1372, %f1389, %f1361;
	fma.rn.f32 	%f1514, %f1373, %f1386, %f1362;
	fma.rn.f32 	%f1515, %f1373, %f1387, %f1363;
	fma.rn.f32 	%f1516, %f1373, %f1388, %f1364;
	fma.rn.f32 	%f1517, %f1373, %f1389, %f1365;
	ld.shared.f32 	%f1518, [%r66+3584];
	ld.shared.f32 	%f1519, [%r66+3588];
	ld.shared.f32 	%f1520, [%r66+3592];
	ld.shared.f32 	%f1521, [%r66+3596];
	ld.shared.f32 	%f1522, [%r66+3600];
	ld.shared.f32 	%f1523, [%r66+3604];
	ld.shared.f32 	%f1524, [%r66+3608];
	ld.shared.f32 	%f1525, [%r66+3612];
	ld.shared.f32 	%f1526, [%r71+3584];
	ld.shared.f32 	%f1527, [%r71+3588];
	ld.shared.f32 	%f1528, [%r71+3592];
	ld.shared.f32 	%f1529, [%r71+3596];
	ld.shared.f32 	%f1530, [%r71+3648];
	ld.shared.f32 	%f1531, [%r71+3652];
	ld.shared.f32 	%f1532, [%r71+3656];
	ld.shared.f32 	%f1533, [%r71+3660];
	ld.shared.f32 	%f1534, [%r71+3712];
	ld.shared.f32 	%f1535, [%r71+3716];
	ld.shared.f32 	%f1536, [%r71+3720];
	ld.shared.f32 	%f1537, [%r71+3724];
	ld.shared.f32 	%f1538, [%r71+3776];
	ld.shared.f32 	%f1539, [%r71+3780];
	ld.shared.f32 	%f1540, [%r71+3784];
	ld.shared.f32 	%f1541, [%r71+3788];
	fma.rn.f32 	%f2207, %f1518, %f1526, %f1390;
	fma.rn.f32 	%f2206, %f1518, %f1527, %f1391;
	fma.rn.f32 	%f2205, %f1518, %f1528, %f1392;
	fma.rn.f32 	%f2204, %f1518, %f1529, %f1393;
	fma.rn.f32 	%f2191, %f1519, %f1526, %f1394;
	fma.rn.f32 	%f2190, %f1519, %f1527, %f1395;
	fma.rn.f32 	%f2189, %f1519, %f1528, %f1396;
	fma.rn.f32 	%f2188, %f1519, %f1529, %f1397;
	fma.rn.f32 	%f2175, %f1520, %f1526, %f1398;
	fma.rn.f32 	%f2174, %f1520, %f1527, %f1399;
	fma.rn.f32 	%f2173, %f1520, %f1528, %f1400;
	fma.rn.f32 	%f2172, %f1520, %f1529, %f1401;
	fma.rn.f32 	%f2159, %f1521, %f1526, %f1402;
	fma.rn.f32 	%f2158, %f1521, %f1527, %f1403;
	fma.rn.f32 	%f2157, %f1521, %f1528, %f1404;
	fma.rn.f32 	%f2156, %f1521, %f1529, %f1405;
	fma.rn.f32 	%f2143, %f1522, %f1526, %f1406;
	fma.rn.f32 	%f2142, %f1522, %f1527, %f1407;
	fma.rn.f32 	%f2141, %f1522, %f1528, %f1408;
	fma.rn.f32 	%f2140, %f1522, %f1529, %f1409;
	fma.rn.f32 	%f2127, %f1523, %f1526, %f1410;
	fma.rn.f32 	%f2126, %f1523, %f1527, %f1411;
	fma.rn.f32 	%f2125, %f1523, %f1528, %f1412;
	fma.rn.f32 	%f2124, %f1523, %f1529, %f1413;
	fma.rn.f32 	%f2111, %f1524, %f1526, %f1414;
	fma.rn.f32 	%f2110, %f1524, %f1527, %f1415;
	fma.rn.f32 	%f2109, %f1524, %f1528, %f1416;
	fma.rn.f32 	%f2108, %f1524, %f1529, %f1417;
	fma.rn.f32 	%f2095, %f1525, %f1526, %f1418;
	fma.rn.f32 	%f2094, %f1525, %f1527, %f1419;
	fma.rn.f32 	%f2093, %f1525, %f1528, %f1420;
	fma.rn.f32 	%f2092, %f1525, %f1529, %f1421;
	fma.rn.f32 	%f2203, %f1518, %f1530, %f1422;
	fma.rn.f32 	%f2202, %f1518, %f1531, %f1423;
	fma.rn.f32 	%f2201, %f1518, %f1532, %f1424;
	fma.rn.f32 	%f2200, %f1518, %f1533, %f1425;
	fma.rn.f32 	%f2187, %f1519, %f1530, %f1426;
	fma.rn.f32 	%f2186, %f1519, %f1531, %f1427;
	fma.rn.f32 	%f2185, %f1519, %f1532, %f1428;
	fma.rn.f32 	%f2184, %f1519, %f1533, %f1429;
	fma.rn.f32 	%f2171, %f1520, %f1530, %f1430;
	fma.rn.f32 	%f2170, %f1520, %f1531, %f1431;
	fma.rn.f32 	%f2169, %f1520, %f1532, %f1432;
	fma.rn.f32 	%f2168, %f1520, %f1533, %f1433;
	fma.rn.f32 	%f2155, %f1521, %f1530, %f1434;
	fma.rn.f32 	%f2154, %f1521, %f1531, %f1435;
	fma.rn.f32 	%f2153, %f1521, %f1532, %f1436;
	fma.rn.f32 	%f2152, %f1521, %f1533, %f1437;
	fma.rn.f32 	%f2139, %f1522, %f1530, %f1438;
	fma.rn.f32 	%f2138, %f1522, %f1531, %f1439;
	fma.rn.f32 	%f2137, %f1522, %f1532, %f1440;
	fma.rn.f32 	%f2136, %f1522, %f1533, %f1441;
	fma.rn.f32 	%f2123, %f1523, %f1530, %f1442;
	fma.rn.f32 	%f2122, %f1523, %f1531, %f1443;
	fma.rn.f32 	%f2121, %f1523, %f1532, %f1444;
	fma.rn.f32 	%f2120, %f1523, %f1533, %f1445;
	fma.rn.f32 	%f2107, %f1524, %f1530, %f1446;
	fma.rn.f32 	%f2106, %f1524, %f1531, %f1447;
	fma.rn.f32 	%f2105, %f1524, %f1532, %f1448;
	fma.rn.f32 	%f2104, %f1524, %f1533, %f1449;
	fma.rn.f32 	%f2091, %f1525, %f1530, %f1450;
	fma.rn.f32 	%f2090, %f1525, %f1531, %f1451;
	fma.rn.f32 	%f2089, %f1525, %f1532, %f1452;
	fma.rn.f32 	%f2088, %f1525, %f1533, %f1453;
	fma.rn.f32 	%f2199, %f1518, %f1534, %f1454;
	fma.rn.f32 	%f2198, %f1518, %f1535, %f1455;
	fma.rn.f32 	%f2197, %f1518, %f1536, %f1456;
	fma.rn.f32 	%f2196, %f1518, %f1537, %f1457;
	fma.rn.f32 	%f2183, %f1519, %f1534, %f1458;
	fma.rn.f32 	%f2182, %f1519, %f1535, %f1459;
	fma.rn.f32 	%f2181, %f1519, %f1536, %f1460;
	fma.rn.f32 	%f2180, %f1519, %f1537, %f1461;
	fma.rn.f32 	%f2167, %f1520, %f1534, %f1462;
	fma.rn.f32 	%f2166, %f1520, %f1535, %f1463;
	fma.rn.f32 	%f2165, %f1520, %f1536, %f1464;
	fma.rn.f32 	%f2164, %f1520, %f1537, %f1465;
	fma.rn.f32 	%f2151, %f1521, %f1534, %f1466;
	fma.rn.f32 	%f2150, %f1521, %f1535, %f1467;
	fma.rn.f32 	%f2149, %f1521, %f1536, %f1468;
	fma.rn.f32 	%f2148, %f1521, %f1537, %f1469;
	fma.rn.f32 	%f2135, %f1522, %f1534, %f1470;
	fma.rn.f32 	%f2134, %f1522, %f1535, %f1471;
	fma.rn.f32 	%f2133, %f1522, %f1536, %f1472;
	fma.rn.f32 	%f2132, %f1522, %f1537, %f1473;
	fma.rn.f32 	%f2119, %f1523, %f1534, %f1474;
	fma.rn.f32 	%f2118, %f1523, %f1535, %f1475;
	fma.rn.f32 	%f2117, %f1523, %f1536, %f1476;
	fma.rn.f32 	%f2116, %f1523, %f1537, %f1477;
	fma.rn.f32 	%f2103, %f1524, %f1534, %f1478;
	fma.rn.f32 	%f2102, %f1524, %f1535, %f1479;
	fma.rn.f32 	%f2101, %f1524, %f1536, %f1480;
	fma.rn.f32 	%f2100, %f1524, %f1537, %f1481;
	fma.rn.f32 	%f2208, %f1525, %f1534, %f1482;
	fma.rn.f32 	%f2209, %f1525, %f1535, %f1483;
	fma.rn.f32 	%f2210, %f1525, %f1536, %f1484;
	fma.rn.f32 	%f2211, %f1525, %f1537, %f1485;
	fma.rn.f32 	%f2195, %f1518, %f1538, %f1486;
	fma.rn.f32 	%f2194, %f1518, %f1539, %f1487;
	fma.rn.f32 	%f2193, %f1518, %f1540, %f1488;
	fma.rn.f32 	%f2192, %f1518, %f1541, %f1489;
	fma.rn.f32 	%f2179, %f1519, %f1538, %f1490;
	fma.rn.f32 	%f2178, %f1519, %f1539, %f1491;
	fma.rn.f32 	%f2177, %f1519, %f1540, %f1492;
	fma.rn.f32 	%f2176, %f1519, %f1541, %f1493;
	fma.rn.f32 	%f2163, %f1520, %f1538, %f1494;
	fma.rn.f32 	%f2162, %f1520, %f1539, %f1495;
	fma.rn.f32 	%f2161, %f1520, %f1540, %f1496;
	fma.rn.f32 	%f2160, %f1520, %f1541, %f1497;
	fma.rn.f32 	%f2147, %f1521, %f1538, %f1498;
	fma.rn.f32 	%f2146, %f1521, %f1539, %f1499;
	fma.rn.f32 	%f2145, %f1521, %f1540, %f1500;
	fma.rn.f32 	%f2144, %f1521, %f1541, %f1501;
	fma.rn.f32 	%f2131, %f1522, %f1538, %f1502;
	fma.rn.f32 	%f2130, %f1522, %f1539, %f1503;
	fma.rn.f32 	%f2129, %f1522, %f1540, %f1504;
	fma.rn.f32 	%f2128, %f1522, %f1541, %f1505;
	fma.rn.f32 	%f2115, %f1523, %f1538, %f1506;
	fma.rn.f32 	%f2114, %f1523, %f1539, %f1507;
	fma.rn.f32 	%f2113, %f1523, %f1540, %f1508;
	fma.rn.f32 	%f2112, %f1523, %f1541, %f1509;
	fma.rn.f32 	%f2099, %f1524, %f1538, %f1510;
	fma.rn.f32 	%f2098, %f1524, %f1539, %f1511;
	fma.rn.f32 	%f2097, %f1524, %f1540, %f1512;
	fma.rn.f32 	%f2096, %f1524, %f1541, %f1513;
	fma.rn.f32 	%f2212, %f1525, %f1538, %f1514;
	fma.rn.f32 	%f2213, %f1525, %f1539, %f1515;
	fma.rn.f32 	%f2214, %f1525, %f1540, %f1516;
	fma.rn.f32 	%f2215, %f1525, %f1541, %f1517;
	@%p3 bra 	$L__BB0_6;
	shl.b32 	%r72, %r10, 12;
	add.s32 	%r74, %r56, %r72;
	shl.b32 	%r76, %r60, 9;
	and.b32  	%r77, %r76, 512;
	shr.u32 	%r78, %r60, 1;
	or.b32  	%r79, %r77, %r78;
	shl.b32 	%r80, %r79, 2;
	add.s32 	%r81, %r74, %r80;
	st.shared.f32 	[%r81], %f2080;
	st.shared.f32 	[%r81+512], %f2081;
	st.shared.f32 	[%r81+1024], %f2082;
	st.shared.f32 	[%r81+1536], %f2083;
	or.b32  	%r82, %r60, 128;
	shr.u32 	%r83, %r82, 1;
	or.b32  	%r84, %r77, %r83;
	shl.b32 	%r85, %r84, 2;
	add.s32 	%r86, %r74, %r85;
	st.shared.f32 	[%r86], %f2084;
	st.shared.f32 	[%r86+512], %f2085;
	st.shared.f32 	[%r86+1024], %f2086;
	st.shared.f32 	[%r86+1536], %f2087;
	add.s32 	%r88, %r58, %r72;
	add.s32 	%r90, %r88, %r67;
	st.shared.v4.f32 	[%r90], {%f2072, %f2073, %f2074, %f2075};
	st.shared.v4.f32 	[%r90+2048], {%f2076, %f2077, %f2078, %f2079};
	bar.sync 	0;
	mov.u32 	%r129, %r10;
$L__BB0_6:
	ld.param.u32 	%r123, [_Z15sgemm_kernel_v5ILi128ELi128ELi8ELi64ELi64ELi4ELi8ELi4ELi128EEvPKfS1_Pfiiiff_param_5];
	ld.param.u32 	%r118, [_Z15sgemm_kernel_v5ILi128ELi128ELi8ELi64ELi64ELi4ELi8ELi4ELi128EEvPKfS1_Pfiiiff_param_4];
	setp.lt.s32 	%p4, %r127, %r123;
	add.s32 	%r126, %r126, 8;
	add.s32 	%r125, %r125, 8;
	shl.b32 	%r91, %r118, 3;
	add.s32 	%r124, %r124, %r91;
	@%p4 bra 	$L__BB0_2;
$L__BB0_7:
	ld.param.f32 	%f1927, [_Z15sgemm_kernel_v5ILi128ELi128ELi8ELi64ELi64ELi4ELi8ELi4ELi128EEvPKfS1_Pfiiiff_param_7];
	ld.param.f32 	%f1926, [_Z15sgemm_kernel_v5ILi128ELi128ELi8ELi64ELi64ELi4ELi8ELi4ELi128EEvPKfS1_Pfiiiff_param_6];
	ld.param.u32 	%r119, [_Z15sgemm_kernel_v5ILi128ELi128ELi8ELi64ELi64ELi4ELi8ELi4ELi128EEvPKfS1_Pfiiiff_param_4];
	ld.param.u64 	%rd67, [_Z15sgemm_kernel_v5ILi128ELi128ELi8ELi64ELi64ELi4ELi8ELi4ELi128EEvPKfS1_Pfiiiff_param_2];
	mov.u32 	%r92, %ctaid.y;
	mul.lo.s32 	%r93, %r92, %r119;
	shl.b32 	%r94, %r93, 7;
	cvt.s64.s32 	%rd28, %r94;
	cvta.to.global.u64 	%rd29, %rd67;
	mov.u32 	%r95, %tid.x;
	and.b32  	%r96, %r95, 64;
	mul.lo.s32 	%r97, %r119, %r96;
	cvt.s64.s32 	%rd30, %r97;
	shl.b32 	%r98, %r95, 1;
	and.b32  	%r99, %r98, 64;
	shr.u32 	%r100, %r95, 2;
	and.b32  	%r101, %r100, 7;
	shl.b32 	%r102, %r95, 2;
	and.b32  	%r103, %r102, 12;
	mov.u32 	%r104, %ctaid.x;
	shl.b32 	%r105, %r104, 7;
	or.b32  	%r106, %r99, %r105;
	cvt.u64.u32 	%rd31, %r106;
	add.s64 	%rd32, %rd31, %rd28;
	add.s64 	%rd33, %rd32, %rd30;
	mul.lo.s32 	%r107, %r101, %r119;
	shl.b32 	%r108, %r107, 3;
	add.s32 	%r109, %r108, %r103;
	cvt.s64.s32 	%rd34, %r109;
	add.s64 	%rd35, %rd33, %rd34;
	shl.b64 	%rd36, %rd35, 2;
	add.s64 	%rd37, %rd29, %rd36;
	ld.global.v4.f32 	{%f1542, %f1543, %f1544, %f1545}, [%rd37];
	mul.f32 	%f1546, %f1926, %f2207;
	fma.rn.f32 	%f1547, %f1927, %f1542, %f1546;
	mul.f32 	%f1548, %f1926, %f2206;
	fma.rn.f32 	%f1549, %f1927, %f1543, %f1548;
	mul.f32 	%f1550, %f1926, %f2205;
	fma.rn.f32 	%f1551, %f1927, %f1544, %f1550;
	mul.f32 	%f1552, %f1926, %f2204;
	fma.rn.f32 	%f1553, %f1927, %f1545, %f1552;
	st.global.v4.f32 	[%rd37], {%f1547, %f1549, %f1551, %f1553};
	add.s32 	%r110, %r109, %r119;
	cvt.s64.s32 	%rd38, %r110;
	add.s64 	%rd39, %rd33, %rd38;
	shl.b64 	%rd40, %rd39, 2;
	add.s64 	%rd41, %rd29, %rd40;
	ld.global.v4.f32 	{%f1554, %f1555, %f1556, %f1557}, [%rd41];
	mul.f32 	%f1558, %f1926, %f2191;
	fma.rn.f32 	%f1559, %f1927, %f1554, %f1558;
	mul.f32 	%f1560, %f1926, %f2190;
	fma.rn.f32 	%f1561, %f1927, %f1555, %f1560;
	mul.f32 	%f1562, %f1926, %f2189;
	fma.rn.f32 	%f1563, %f1927, %f1556, %f1562;
	mul.f32 	%f1564, %f1926, %f2188;
	fma.rn.f32 	%f1565, %f1927, %f1557, %f1564;
	st.global.v4.f32 	[%rd41], {%f1559, %f1561, %f1563, %f1565};
	add.s32 	%r111, %r110, %r119;
	cvt.s64.s32 	%rd42, %r111;
	add.s64 	%rd43, %rd33, %rd42;
	shl.b64 	%rd44, %rd43, 2;
	add.s64 	%rd45, %rd29, %rd44;
	ld.global.v4.f32 	{%f1566, %f1567, %f1568, %f1569}, [%rd45];
	mul.f32 	%f1570, %f1926, %f2175;
	fma.rn.f32 	%f1571, %f1927, %f1566, %f1570;
	mul.f32 	%f1572, %f1926, %f2174;
	fma.rn.f32 	%f1573, %f1927, %f1567, %f1572;
	mul.f32 	%f1574, %f1926, %f2173;
	fma.rn.f32 	%f1575, %f1927, %f1568, %f1574;
	mul.f32 	%f1576, %f1926, %f2172;
	fma.rn.f32 	%f1577, %f1927, %f1569, %f1576;
	st.global.v4.f32 	[%rd45], {%f1571, %f1573, %f1575, %f1577};
	add.s32 	%r112, %r111, %r119;
	cvt.s64.s32 	%rd46, %r112;
	add.s64 	%rd47, %rd33, %rd46;
	shl.b64 	%rd48, %rd47, 2;
	add.s64 	%rd49, %rd29, %rd48;
	ld.global.v4.f32 	{%f1578, %f1579, %f1580, %f1581}, [%rd49];
	mul.f32 	%f1582, %f1926, %f2159;
	fma.rn.f32 	%f1583, %f1927, %f1578, %f1582;
	mul.f32 	%f1584, %f1926, %f2158;
	fma.rn.f32 	%f1585, %f1927, %f1579, %f1584;
	mul.f32 	%f1586, %f1926, %f2157;
	fma.rn.f32 	%f1587, %f1927, %f1580, %f1586;
	mul.f32 	%f1588, %f1926, %f2156;
	fma.rn.f32 	%f1589, %f1927, %f1581, %f1588;
	st.global.v4.f32 	[%rd49], {%f1583, %f1585, %f1587, %f1589};
	add.s32 	%r113, %r112, %r119;
	cvt.s64.s32 	%rd50, %r113;
	add.s64 	%rd51, %rd33, %rd50;
	shl.b64 	%rd52, %rd51, 2;
	add.s64 	%rd53, %rd29, %rd52;
	ld.global.v4.f32 	{%f1590, %f1591, %f1592, %f1593}, [%rd53];
	mul.f32 	%f1594, %f1926, %f2143;
	fma.rn.f32 	%f1595, %f1927, %f1590, %f1594;
	mul.f32 	%f1596, %f1926, %f2142;
	fma.rn.f32 	%f1597, %f1927, %f1591, %f1596;
	mul.f32 	%f1598, %f1926, %f2141;
	fma.rn.f32 	%f1599, %f1927, %f1592, %f1598;
	mul.f32 	%f1600, %f1926, %f2140;
	fma.rn.f32 	%f1601, %f1927, %f1593, %f1600;
	st.global.v4.f32 	[%rd53], {%f1595, %f1597, %f1599, %f1601};
	add.s32 	%r114, %r113, %r119;
	cvt.s64.s32 	%rd54, %r114;
	add.s64 	%rd55, %rd33, %rd54;
	shl.b64 	%rd56, %rd55, 2;
	add.s64 	%rd57, %rd29, %rd56;
	ld.global.v4.f32 	{%f1602, %f1603, %f1604, %f1605}, [%rd57];
	mul.f32 	%f1606, %f1926, %f2127;
	fma.rn.f32 	%f1607, %f1927, %f1602, %f1606;
	mul.f32 	%f1608, %f1926, %f2126;
	fma.rn.f32 	%f1609, %f1927, %f1603, %f1608;
	mul.f32 	%f1610, %f1926, %f2125;
	fma.rn.f32 	%f1611, %f1927, %f1604, %f1610;
	mul.f32 	%f1612, %f1926, %f2124;
	fma.rn.f32 	%f1613, %f1927, %f1605, %f1612;
	st.global.v4.f32 	[%rd57], {%f1607, %f1609, %f1611, %f1613};
	add.s32 	%r115, %r114, %r119;
	cvt.s64.s32 	%rd58, %r115;
	add.s64 	%rd59, %rd33, %rd58;
	shl.b64 	%rd60, %rd59, 2;
	add.s64 	%rd61, %rd29, %rd60;
	ld.global.v4.f32 	{%f1614, %f1615, %f1616, %f1617}, [%rd61];
	mul.f32 	%f1618, %f1926, %f2111;
	fma.rn.f32 	%f1619, %f1927, %f1614, %f1618;
	mul.f32 	%f1620, %f1926, %f2110;
	fma.rn.f32 	%f1621, %f1927, %f1615, %f1620;
	mul.f32 	%f1622, %f1926, %f2109;
	fma.rn.f32 	%f1623, %f1927, %f1616, %f1622;
	mul.f32 	%f1624, %f1926, %f2108;
	fma.rn.f32 	%f1625, %f1927, %f1617, %f1624;
	st.global.v4.f32 	[%rd61], {%f1619, %f1621, %f1623, %f1625};
	add.s32 	%r116, %r115, %r119;
	cvt.s64.s32 	%rd62, %r116;
	add.s64 	%rd63, %rd33, %rd62;
	shl.b64 	%rd64, %rd63, 2;
	add.s64 	%rd65, %rd29, %rd64;
	ld.global.v4.f32 	{%f1626, %f1627, %f1628, %f1629}, [%rd65];
	mul.f32 	%f1630, %f1926, %f2095;
	fma.rn.f32 	%f1631, %f1927, %f1626, %f1630;
	mul.f32 	%f1632, %f1926, %f2094;
	fma.rn.f32 	%f1633, %f1927, %f1627, %f1632;
	mul.f32 	%f1634, %f1926, %f2093;
	fma.rn.f32 	%f1635, %f1927, %f1628, %f1634;
	mul.f32 	%f1636, %f1926, %f2092;
	fma.rn.f32 	%f1637, %f1927, %f1629, %f1636;
	st.global.v4.f32 	[%rd65], {%f1631, %f1633, %f1635, %f1637};
	ld.global.v4.f32 	{%f1638, %f1639, %f1640, %f1641}, [%rd37+64];
	mul.f32 	%f1642, %f1926, %f2203;
	fma.rn.f32 	%f1643, %f1927, %f1638, %f1642;
	mul.f32 	%f1644, %f1926, %f2202;
	fma.rn.f32 	%f1645, %f1927, %f1639, %f1644;
	mul.f32 	%f1646, %f1926, %f2201;
	fma.rn.f32 	%f1647, %f1927, %f1640, %f1646;
	mul.f32 	%f1648, %f1926, %f2200;
	fma.rn.f32 	%f1649, %f1927, %f1641, %f1648;
	st.global.v4.f32 	[%rd37+64], {%f1643, %f1645, %f1647, %f1649};
	ld.global.v4.f32 	{%f1650, %f1651, %f1652, %f1653}, [%rd41+64];
	mul.f32 	%f1654, %f1926, %f2187;
	fma.rn.f32 	%f1655, %f1927, %f1650, %f1654;
	mul.f32 	%f1656, %f1926, %f2186;
	fma.rn.f32 	%f1657, %f1927, %f1651, %f1656;
	mul.f32 	%f1658, %f1926, %f2185;
	fma.rn.f32 	%f1659, %f1927, %f1652, %f1658;
	mul.f32 	%f1660, %f1926, %f2184;
	fma.rn.f32 	%f1661, %f1927, %f1653, %f1660;
	st.global.v4.f32 	[%rd41+64], {%f1655, %f1657, %f1659, %f1661};
	ld.global.v4.f32 	{%f1662, %f1663, %f1664, %f1665}, [%rd45+64];
	mul.f32 	%f1666, %f1926, %f2171;
	fma.rn.f32 	%f1667, %f1927, %f1662, %f1666;
	mul.f32 	%f1668, %f1926, %f2170;
	fma.rn.f32 	%f1669, %f1927, %f1663, %f1668;
	mul.f32 	%f1670, %f1926, %f2169;
	fma.rn.f32 	%f1671, %f1927, %f1664, %f1670;
	mul.f32 	%f1672, %f1926, %f2168;
	fma.rn.f32 	%f1673, %f1927, %f1665, %f1672;
	st.global.v4.f32 	[%rd45+64], {%f1667, %f1669, %f1671, %f1673};
	ld.global.v4.f32 	{%f1674, %f1675, %f1676, %f1677}, [%rd49+64];
	mul.f32 	%f1678, %f1926, %f2155;
	fma.rn.f32 	%f1679, %f1927, %f1674, %f1678;
	mul.f32 	%f1680, %f1926, %f2154;
	fma.rn.f32 	%f1681, %f1927, %f1675, %f1680;
	mul.f32 	%f1682, %f1926, %f2153;
	fma.rn.f32 	%f1683, %f1927, %f1676, %f1682;
	mul.f32 	%f1684, %f1926, %f2152;
	fma.rn.f32 	%f1685, %f1927, %f1677, %f1684;
	st.global.v4.f32 	[%rd49+64], {%f1679, %f1681, %f1683, %f1685};
	ld.global.v4.f32 	{%f1686, %f1687, %f1688, %f1689}, [%rd53+64];
	mul.f32 	%f1690, %f1926, %f2139;
	fma.rn.f32 	%f1691, %f1927, %f1686, %f1690;
	mul.f32 	%f1692, %f1926, %f2138;
	fma.rn.f32 	%f1693, %f1927, %f1687, %f1692;
	mul.f32 	%f1694, %f1926, %f2137;
	fma.rn.f32 	%f1695, %f1927, %f1688, %f1694;
	mul.f32 	%f1696, %f1926, %f2136;
	fma.rn.f32 	%f1697, %f1927, %f1689, %f1696;
	st.global.v4.f32 	[%rd53+64], {%f1691, %f1693, %f1695, %f1697};
	ld.global.v4.f32 	{%f1698, %f1699, %f1700, %f1701}, [%rd57+64];
	mul.f32 	%f1702, %f1926, %f2123;
	fma.rn.f32 	%f1703, %f1927, %f1698, %f1702;
	mul.f32 	%f1704, %f1926, %f2122;
	fma.rn.f32 	%f1705, %f1927, %f1699, %f1704;
	mul.f32 	%f1706, %f1926, %f2121;
	fma.rn.f32 	%f1707, %f1927, %f1700, %f1706;
	mul.f32 	%f1708, %f1926, %f2120;
	fma.rn.f32 	%f1709, %f1927, %f1701, %f1708;
	st.global.v4.f32 	[%rd57+64], {%f1703, %f1705, %f1707, %f1709};
	ld.global.v4.f32 	{%f1710, %f1711, %f1712, %f1713}, [%rd61+64];
	mul.f32 	%f1714, %f1926, %f2107;
	fma.rn.f32 	%f1715, %f1927, %f1710, %f1714;
	mul.f32 	%f1716, %f1926, %f2106;
	fma.rn.f32 	%f1717, %f1927, %f1711, %f1716;
	mul.f32 	%f1718, %f1926, %f2105;
	fma.rn.f32 	%f1719, %f1927, %f1712, %f1718;
	mul.f32 	%f1720, %f1926, %f2104;
	fma.rn.f32 	%f1721, %f1927, %f1713, %f1720;
	st.global.v4.f32 	[%rd61+64], {%f1715, %f1717, %f1719, %f1721};
	ld.global.v4.f32 	{%f1722, %f1723, %f1724, %f1725}, [%rd65+64];
	mul.f32 	%f1726, %f1926, %f2091;
	fma.rn.f32 	%f1727, %f1927, %f1722, %f1726;
	mul.f32 	%f1728, %f1926, %f2090;
	fma.rn.f32 	%f1729, %f1927, %f1723, %f1728;
	mul.f32 	%f1730, %f1926, %f2089;
	fma.rn.f32 	%f1731, %f1927, %f1724, %f1730;
	mul.f32 	%f1732, %f1926, %f2088;
	fma.rn.f32 	%f1733, %f1927, %f1725, %f1732;
	st.global.v4.f32 	[%rd65+64], {%f1727, %f1729, %f1731, %f1733};
	ld.global.v4.f32 	{%f1734, %f1735, %f1736, %f1737}, [%rd37+128];
	mul.f32 	%f1738, %f1926, %f2199;
	fma.rn.f32 	%f1739, %f1927, %f1734, %f1738;
	mul.f32 	%f1740, %f1926, %f2198;
	fma.rn.f32 	%f1741, %f1927, %f1735, %f1740;
	mul.f32 	%f1742, %f1926, %f2197;
	fma.rn.f32 	%f1743, %f1927, %f1736, %f1742;
	mul.f32 	%f1744, %f1926, %f2196;
	fma.rn.f32 	%f1745, %f1927, %f1737, %f1744;
	st.global.v4.f32 	[%rd37+128], {%f1739, %f1741, %f1743, %f1745};
	ld.global.v4.f32 	{%f1746, %f1747, %f1748, %f1749}, [%rd41+128];
	mul.f32 	%f1750, %f1926, %f2183;
	fma.rn.f32 	%f1751, %f1927, %f1746, %f1750;
	mul.f32 	%f1752, %f1926, %f2182;
	fma.rn.f32 	%f1753, %f1927, %f1747, %f1752;
	mul.f32 	%f1754, %f1926, %f2181;
	fma.rn.f32 	%f1755, %f1927, %f1748, %f1754;
	mul.f32 	%f1756, %f1926, %f2180;
	fma.rn.f32 	%f1757, %f1927, %f1749, %f1756;
	st.global.v4.f32 	[%rd41+128], {%f1751, %f1753, %f1755, %f1757};
	ld.global.v4.f32 	{%f1758, %f1759, %f1760, %f1761}, [%rd45+128];
	mul.f32 	%f1762, %f1926, %f2167;
	fma.rn.f32 	%f1763, %f1927, %f1758, %f1762;
	mul.f32 	%f1764, %f1926, %f2166;
	fma.rn.f32 	%f1765, %f1927, %f1759, %f1764;
	mul.f32 	%f1766, %f1926, %f2165;
	fma.rn.f32 	%f1767, %f1927, %f1760, %f1766;
	mul.f32 	%f1768, %f1926, %f2164;
	fma.rn.f32 	%f1769, %f1927, %f1761, %f1768;
	st.global.v4.f32 	[%rd45+128], {%f1763, %f1765, %f1767, %f1769};
	ld.global.v4.f32 	{%f1770, %f1771, %f1772, %f1773}, [%rd49+128];
	mul.f32 	%f1774, %f1926, %f2151;
	fma.rn.f32 	%f1775, %f1927, %f1770, %f1774;
	mul.f32 	%f1776, %f1926, %f2150;
	fma.rn.f32 	%f1777, %f1927, %f1771, %f1776;
	mul.f32 	%f1778, %f1926, %f2149;
	fma.rn.f32 	%f1779, %f1927, %f1772, %f1778;
	mul.f32 	%f1780, %f1926, %f2148;
	fma.rn.f32 	%f1781, %f1927, %f1773, %f1780;
	st.global.v4.f32 	[%rd49+128], {%f1775, %f1777, %f1779, %f1781};
	ld.global.v4.f32 	{%f1782, %f1783, %f1784, %f1785}, [%rd53+128];
	mul.f32 	%f1786, %f1926, %f2135;
	fma.rn.f32 	%f1787, %f1927, %f1782, %f1786;
	mul.f32 	%f1788, %f1926, %f2134;
	fma.rn.f32 	%f1789, %f1927, %f1783, %f1788;
	mul.f32 	%f1790, %f1926, %f2133;
	fma.rn.f32 	%f1791, %f1927, %f1784, %f1790;
	mul.f32 	%f1792, %f1926, %f2132;
	fma.rn.f32 	%f1793, %f1927, %f1785, %f1792;
	st.global.v4.f32 	[%rd53+128], {%f1787, %f1789, %f1791, %f1793};
	ld.global.v4.f32 	{%f1794, %f1795, %f1796, %f1797}, [%rd57+128];
	mul.f32 	%f1798, %f1926, %f2119;
	fma.rn.f32 	%f1799, %f1927, %f1794, %f1798;
	mul.f32 	%f1800, %f1926, %f2118;
	fma.rn.f32 	%f1801, %f1927, %f1795, %f1800;
	mul.f32 	%f1802, %f1926, %f2117;
	fma.rn.f32 	%f1803, %f1927, %f1796, %f1802;
	mul.f32 	%f1804, %f1926, %f2116;
	fma.rn.f32 	%f1805, %f1927, %f1797, %f1804;
	st.global.v4.f32 	[%rd57+128], {%f1799, %f1801, %f1803, %f1805};
	ld.global.v4.f32 	{%f1806, %f1807, %f1808, %f1809}, [%rd61+128];
	mul.f32 	%f1810, %f1926, %f2103;
	fma.rn.f32 	%f1811, %f1927, %f1806, %f1810;
	mul.f32 	%f1812, %f1926, %f2102;
	fma.rn.f32 	%f1813, %f1927, %f1807, %f1812;
	mul.f32 	%f1814, %f1926, %f2101;
	fma.rn.f32 	%f1815, %f1927, %f1808, %f1814;
	mul.f32 	%f1816, %f1926, %f2100;
	fma.rn.f32 	%f1817, %f1927, %f1809, %f1816;
	st.global.v4.f32 	[%rd61+128], {%f1811, %f1813, %f1815, %f1817};
	ld.global.v4.f32 	{%f1818, %f1819, %f1820, %f1821}, [%rd65+128];
	mul.f32 	%f1822, %f1926, %f2208;
	fma.rn.f32 	%f1823, %f1927, %f1818, %f1822;
	mul.f32 	%f1824, %f1926, %f2209;
	fma.rn.f32 	%f1825, %f1927, %f1819, %f1824;
	mul.f32 	%f1826, %f1926, %f2210;
	fma.rn.f32 	%f1827, %f1927, %f1820, %f1826;
	mul.f32 	%f1828, %f1926, %f2211;
	fma.rn.f32 	%f1829, %f1927, %f1821, %f1828;
	st.global.v4.f32 	[%rd65+128], {%f1823, %f1825, %f1827, %f1829};
	ld.global.v4.f32 	{%f1830, %f1831, %f1832, %f1833}, [%rd37+192];
	mul.f32 	%f1834, %f1926, %f2195;
	fma.rn.f32 	%f1835, %f1927, %f1830, %f1834;
	mul.f32 	%f1836, %f1926, %f2194;
	fma.rn.f32 	%f1837, %f1927, %f1831, %f1836;
	mul.f32 	%f1838, %f1926, %f2193;
	fma.rn.f32 	%f1839, %f1927, %f1832, %f1838;
	mul.f32 	%f1840, %f1926, %f2192;
	fma.rn.f32 	%f1841, %f1927, %f1833, %f1840;
	st.global.v4.f32 	[%rd37+192], {%f1835, %f1837, %f1839, %f1841};
	ld.global.v4.f32 	{%f1842, %f1843, %f1844, %f1845}, [%rd41+192];
	mul.f32 	%f1846, %f1926, %f2179;
	fma.rn.f32 	%f1847, %f1927, %f1842, %f1846;
	mul.f32 	%f1848, %f1926, %f2178;
	fma.rn.f32 	%f1849, %f1927, %f1843, %f1848;
	mul.f32 	%f1850, %f1926, %f2177;
	fma.rn.f32 	%f1851, %f1927, %f1844, %f1850;
	mul.f32 	%f1852, %f1926, %f2176;
	fma.rn.f32 	%f1853, %f1927, %f1845, %f1852;
	st.global.v4.f32 	[%rd41+192], {%f1847, %f1849, %f1851, %f1853};
	ld.global.v4.f32 	{%f1854, %f1855, %f1856, %f1857}, [%rd45+192];
	mul.f32 	%f1858, %f1926, %f2163;
	fma.rn.f32 	%f1859, %f1927, %f1854, %f1858;
	mul.f32 	%f1860, %f1926, %f2162;
	fma.rn.f32 	%f1861, %f1927, %f1855, %f1860;
	mul.f32 	%f1862, %f1926, %f2161;
	fma.rn.f32 	%f1863, %f1927, %f1856, %f1862;
	mul.f32 	%f1864, %f1926, %f2160;
	fma.rn.f32 	%f1865, %f1927, %f1857, %f1864;
	st.global.v4.f32 	[%rd45+192], {%f1859, %f1861, %f1863, %f1865};
	ld.global.v4.f32 	{%f1866, %f1867, %f1868, %f1869}, [%rd49+192];
	mul.f32 	%f1870, %f1926, %f2147;
	fma.rn.f32 	%f1871, %f1927, %f1866, %f1870;
	mul.f32 	%f1872, %f1926, %f2146;
	fma.rn.f32 	%f1873, %f1927, %f1867, %f1872;
	mul.f32 	%f1874, %f1926, %f2145;
	fma.rn.f32 	%f1875, %f1927, %f1868, %f1874;
	mul.f32 	%f1876, %f1926, %f2144;
	fma.rn.f32 	%f1877, %f1927, %f1869, %f1876;
	st.global.v4.f32 	[%rd49+192], {%f1871, %f1873, %f1875, %f1877};
	ld.global.v4.f32 	{%f1878, %f1879, %f1880, %f1881}, [%rd53+192];
	mul.f32 	%f1882, %f1926, %f2131;
	fma.rn.f32 	%f1883, %f1927, %f1878, %f1882;
	mul.f32 	%f1884, %f1926, %f2130;
	fma.rn.f32 	%f1885, %f1927, %f1879, %f1884;
	mul.f32 	%f1886, %f1926, %f2129;
	fma.rn.f32 	%f1887, %f1927, %f1880, %f1886;
	mul.f32 	%f1888, %f1926, %f2128;
	fma.rn.f32 	%f1889, %f1927, %f1881, %f1888;
	st.global.v4.f32 	[%rd53+192], {%f1883, %f1885, %f1887, %f1889};
	ld.global.v4.f32 	{%f1890, %f1891, %f1892, %f1893}, [%rd57+192];
	mul.f32 	%f1894, %f1926, %f2115;
	fma.rn.f32 	%f1895, %f1927, %f1890, %f1894;
	mul.f32 	%f1896, %f1926, %f2114;
	fma.rn.f32 	%f1897, %f1927, %f1891, %f1896;
	mul.f32 	%f1898, %f1926, %f2113;
	fma.rn.f32 	%f1899, %f1927, %f1892, %f1898;
	mul.f32 	%f1900, %f1926, %f2112;
	fma.rn.f32 	%f1901, %f1927, %f1893, %f1900;
	st.global.v4.f32 	[%rd57+192], {%f1895, %f1897, %f1899, %f1901};
	ld.global.v4.f32 	{%f1902, %f1903, %f1904, %f1905}, [%rd61+192];
	mul.f32 	%f1906, %f1926, %f2099;
	fma.rn.f32 	%f1907, %f1927, %f1902, %f1906;
	mul.f32 	%f1908, %f1926, %f2098;
	fma.rn.f32 	%f1909, %f1927, %f1903, %f1908;
	mul.f32 	%f1910, %f1926, %f2097;
	fma.rn.f32 	%f1911, %f1927, %f1904, %f1910;
	mul.f32 	%f1912, %f1926, %f2096;
	fma.rn.f32 	%f1913, %f1927, %f1905, %f1912;
	st.global.v4.f32 	[%rd61+192], {%f1907, %f1909, %f1911, %f1913};
	ld.global.v4.f32 	{%f1914, %f1915, %f1916, %f1917}, [%rd65+192];
	mul.f32 	%f1918, %f1926, %f2212;
	fma.rn.f32 	%f1919, %f1927, %f1914, %f1918;
	mul.f32 	%f1920, %f1926, %f2213;
	fma.rn.f32 	%f1921, %f1927, %f1915, %f1920;
	mul.f32 	%f1922, %f1926, %f2214;
	fma.rn.f32 	%f1923, %f1927, %f1916, %f1922;
	mul.f32 	%f1924, %f1926, %f2215;
	fma.rn.f32 	%f1925, %f1927, %f1917, %f1924;
	st.global.v4.f32 	[%rd65+192], {%f1919, %f1921, %f1923, %f1925};
	ret;

}


// ===== COMPILED SASS (sm_100) =====

	.target	sm_100

	.elftype	@"ET_EXEC"


//--------------------- .note.nv.tkinfo           --------------------------
	.section	.note.nv.tkinfo,"",@"SHT_NOTE"
	.sectionflags	@"SHF_NOTE_NV_TKINFO"
	.tkinfo
        /*0018*/ 	.word	0x00000002
        /*0030*/ 	.string	""
        /*0030*/ 	.string	"ptxas"
        /*0030*/ 	.string	"Cuda compilation tools, release 13.0, V13.0.88"
        /*0030*/ 	.string	"Build cuda_13.0.r13.0/compiler.36424714_0"
        /*0030*/ 	.string	"-arch sm_100 -m 64 "



//--------------------- .note.nv.cuinfo           --------------------------
	.section	.note.nv.cuinfo,"",@"SHT_NOTE"
	.sectionflags	@"SHF_NOTE_NV_CUINFO"
        /*0018*/ 	.short	0x0002
        /*001a*/ 	.short	0x0064
        /*001c*/ 	.short	0x0082
	.zero		2


//--------------------- .nv.info                  --------------------------
	.section	.nv.info,"",@"SHT_CUDA_INFO"
	.align	4


	//----- nvinfo : EIATTR_REGCOUNT
	.align		4
        /*0000*/ 	.byte	0x04, 0x2f
        /*0002*/ 	.short	(.L_1 - .L_0)
	.align		4
.L_0:
        /*0004*/ 	.word	index@(_Z15sgemm_kernel_v5ILi128ELi128ELi8ELi64ELi64ELi4ELi8ELi4ELi128EEvPKfS1_Pfiiiff)
        /*0008*/ 	.word	0x000000d0


	//----- nvinfo : EIATTR_FRAME_SIZE
	.align		4
.L_1:
        /*000c*/ 	.byte	0x04, 0x11
        /*000e*/ 	.short	(.L_3 - .L_2)
	.align		4
.L_2:
        /*0010*/ 	.word	index@(_Z15sgemm_kernel_v5ILi128ELi128ELi8ELi64ELi64ELi4ELi8ELi4ELi128EEvPKfS1_Pfiiiff)
        /*0014*/ 	.word	0x00000000


	//----- nvinfo : EIATTR_MIN_STACK_SIZE
	.align		4
.L_3:
        /*0018*/ 	.byte	0x04, 0x12
        /*001a*/ 	.short	(.L_5 - .L_4)
	.align		4
.L_4:
        /*001c*/ 	.word	index@(_Z15sgemm_kernel_v5ILi128ELi128ELi8ELi64ELi64ELi4ELi8ELi4ELi128EEvPKfS1_Pfiiiff)
        /*0020*/ 	.word	0x00000000
.L_5:


//--------------------- .nv.compat                --------------------------
	.section	.nv.compat,"",@"SHT_CUDA_COMPAT_INFO"
	.align	4
        /*0000*/ 	.byte	0x02, 0x09, 0x00, 0x00, 0x02, 0x02, 0x01, 0x00, 0x02, 0x05, 0x05, 0x00, 0x03, 0x07, 0x01, 0x01
        /*0010*/ 	.byte	0x02, 0x03, 0x00, 0x00, 0x02, 0x06, 0x01, 0x00, 0x04, 0x0b, 0x08, 0x00, 0x09, 0x00, 0x00, 0x00
        /*0020*/ 	.byte	0x00, 0x00, 0x00, 0x00


//--------------------- .nv.info._Z15sgemm_kernel_v5ILi128ELi128ELi8ELi64ELi64ELi4ELi8ELi4ELi128EEvPKfS1_Pfiiiff --------------------------
	.section	.nv.info._Z15sgemm_kernel_v5ILi128ELi128ELi8ELi64ELi64ELi4ELi8ELi4ELi128EEvPKfS1_Pfiiiff,"",@"SHT_CUDA_INFO"
	.sectionflags	@""
	.align	4


	//----- nvinfo : EIATTR_CUDA_API_VERSION
	.align		4
        /*0000*/ 	.byte	0x04, 0x37
        /*0002*/ 	.short	(.L_7 - .L_6)
.L_6:
        /*0004*/ 	.word	0x00000082


	//----- nvinfo : EIATTR_KPARAM_INFO
	.align		4
.L_7:
        /*0008*/ 	.byte	0x04, 0x17
        /*000a*/ 	.short	(.L_9 - .L_8)
.L_8:
        /*000c*/ 	.word	0x00000000
        /*0010*/ 	.short	0x0007
        /*0012*/ 	.short	0x0028
        /*0014*/ 	.byte	0x00, 0xf0, 0x11, 0x00


	//----- nvinfo : EIATTR_KPARAM_INFO
	.align		4
.L_9:
        /*0018*/ 	.byte	0x04, 0x17
        /*001a*/ 	.short	(.L_11 - .L_10)
.L_10:
        /*001c*/ 	.word	0x00000000
        /*0020*/ 	.short	0x0006
        /*0022*/ 	.short	0x0024
        /*0024*/ 	.byte	0x00, 0xf0, 0x11, 0x00


	//----- nvinfo : EIATTR_KPARAM_INFO
	.align		4
.L_11:
        /*0028*/ 	.byte	0x04, 0x17
        /*002a*/ 	.short	(.L_13 - .L_12)
.L_12:
        /*002c*/ 	.word	0x00000000
        /*0030*/ 	.short	0x0005
        /*0032*/ 	.short	0x0020
        /*0034*/ 	.byte	0x00, 0xf0, 0x11, 0x00


	//----- nvinfo : EIATTR_KPARAM_INFO
	.align		4
.L_13:
        /*0038*/ 	.byte	0x04, 0x17
        /*003a*/ 	.short	(.L_15 - .L_14)
.L_14:
        /*003c*/ 	.word	0x00000000
        /*0040*/ 	.short	0x0004
        /*0042*/ 	.short	0x001c
        /*0044*/ 	.byte	0x00, 0xf0, 0x11, 0x00


	//----- nvinfo : EIATTR_KPARAM_INFO
	.align		4
.L_15:
        /*0048*/ 	.byte	0x04, 0x17
        /*004a*/ 	.short	(.L_17 - .L_16)
.L_16:
        /*004c*/ 	.word	0x00000000
        /*0050*/ 	.short	0x0003
        /*0052*/ 	.short	0x0018
        /*0054*/ 	.byte	0x00, 0xf0, 0x11, 0x00


	//----- nvinfo : EIATTR_KPARAM_INFO
	.align		4
.L_17:
        /*0058*/ 	.byte	0x04, 0x17
        /*005a*/ 	.short	(.L_19 - .L_18)
.L_18:
        /*005c*/ 	.word	0x00000000
        /*0060*/ 	.short	0x0002
        /*0062*/ 	.short	0x0010
        /*0064*/ 	.byte	0x00, 0xf5, 0x21, 0x00


	//----- nvinfo : EIATTR_KPARAM_INFO
	.align		4
.L_19:
        /*0068*/ 	.byte	0x04, 0x17
        /*006a*/ 	.short	(.L_21 - .L_20)
.L_20:
        /*006c*/ 	.word	0x00000000
        /*0070*/ 	.short	0x0001
        /*0072*/ 	.short	0x0008
        /*0074*/ 	.byte	0x00, 0xf5, 0x21, 0x00


	//----- nvinfo : EIATTR_KPARAM_INFO
	.align		4
.L_21:
        /*0078*/ 	.byte	0x04, 0x17
        /*007a*/ 	.short	(.L_23 - .L_22)
.L_22:
        /*007c*/ 	.word	0x00000000
        /*0080*/ 	.short	0x0000
        /*0082*/ 	.short	0x0000
        /*0084*/ 	.byte	0x00, 0xf5, 0x21, 0x00


	//----- nvinfo : EIATTR_SPARSE_MMA_MASK
	.align		4
.L_23:
        /*0088*/ 	.byte	0x03, 0x50
        /*008a*/ 	.short	0x0000


	//----- nvinfo : EIATTR_MAXREG_COUNT
	.align		4
        /*008c*/ 	.byte	0x03, 0x1b
        /*008e*/ 	.short	0x00ff


	//----- nvinfo : EIATTR_NUM_BARRIERS
	.align		4
        /*0090*/ 	.byte	0x02, 0x4c
        /*0092*/ 	.byte	0x01
	.zero		1


	//----- nvinfo : EIATTR_MERCURY_ISA_VERSION
	.align		4
        /*0094*/ 	.byte	0x03, 0x5f
        /*0096*/ 	.short	0x0101


	//----- nvinfo : EIATTR_VRC_CTA_INIT_COUNT
	.align		4
        /*0098*/ 	.byte	0x02, 0x4a
	.zero		1
	.zero		1


	//----- nvinfo : EIATTR_EXIT_INSTR_OFFSETS
	.align		4
        /*009c*/ 	.byte	0x04, 0x1c
        /*009e*/ 	.short	(.L_25 - .L_24)


	//   ....[0]....
.L_24:
        /*00a0*/ 	.word	0x00006730


	//----- nvinfo : EIATTR_MAX_THREADS
	.align		4
.L_25:
        /*00a4*/ 	.byte	0x04, 0x05
        /*00a6*/ 	.short	(.L_27 - .L_26)
.L_26:
        /*00a8*/ 	.word	0x00000080
        /*00ac*/ 	.word	0x00000001
        /*00b0*/ 	.word	0x00000001


	//----- nvinfo : EIATTR_CBANK_PARAM_SIZE
	.align		4
.L_27:
        /*00b4*/ 	.byte	0x03, 0x19
        /*00b6*/ 	.short	0x002c


	//----- nvinfo : EIATTR_PARAM_CBANK
	.align		4
        /*00b8*/ 	.byte	0x04, 0x0a
        /*00ba*/ 	.short	(.L_29 - .L_28)
	.align		4
.L_28:
        /*00bc*/ 	.word	index@(.nv.constant0._Z15sgemm_kernel_v5ILi128ELi128ELi8ELi64ELi64ELi4ELi8ELi4ELi128EEvPKfS1_Pfiiiff)
        /*00c0*/ 	.short	0x0380
        /*00c2*/ 	.short	0x002c


	//----- nvinfo : EIATTR_SW_WAR
	.align		4
.L_29:
        /*00c4*/ 	.byte	0x04, 0x36
        /*00c6*/ 	.short	(.L_31 - .L_30)
.L_30:
        /*00c8*/ 	.word	0x00000008
.L_31:


//--------------------- .nv.callgraph             --------------------------
	.section	.nv.callgraph,"",@"SHT_CUDA_CALLGRAPH"
	.align	4
	.sectionentsize	8
	.align		4
        /*0000*/ 	.word	0x00000000
	.align		4
        /*0004*/ 	.word	0xffffffff
	.align		4
        /*0008*/ 	.word	0x00000000
	.align		4
        /*000c*/ 	.word	0xfffffffe
	.align		4
        /*0010*/ 	.word	0x00000000
	.align		4
        /*0014*/ 	.word	0xfffffffd
	.align		4
        /*0018*/ 	.word	0x00000000
	.align		4
        /*001c*/ 	.word	0xfffffffc


//--------------------- .text._Z15sgemm_kernel_v5ILi128ELi128ELi8ELi64ELi64ELi4ELi8ELi4ELi128EEvPKfS1_Pfiiiff --------------------------
	.section	.text._Z15sgemm_kernel_v5ILi128ELi128ELi8ELi64ELi64ELi4ELi8ELi4ELi128EEvPKfS1_Pfiiiff,"ax",@progbits
	.align	128
        .global         _Z15sgemm_kernel_v5ILi128ELi128ELi8ELi64ELi64ELi4ELi8ELi4ELi128EEvPKfS1_Pfiiiff
        .type           _Z15sgemm_kernel_v5ILi128ELi128ELi8ELi64ELi64ELi4ELi8ELi4ELi128EEvPKfS1_Pfiiiff,@function
        .size           _Z15sgemm_kernel_v5ILi128ELi128ELi8ELi64ELi64ELi4ELi8ELi4ELi128EEvPKfS1_Pfiiiff,(.L_x_4 - _Z15sgemm_kernel_v5ILi128ELi128ELi8ELi64ELi64ELi4ELi8ELi4ELi128EEvPKfS1_Pfiiiff)
        .other          _Z15sgemm_kernel_v5ILi128ELi128ELi8ELi64ELi64ELi4ELi8ELi4ELi128EEvPKfS1_Pfiiiff,@"STO_CUDA_ENTRY STV_DEFAULT"
_Z15sgemm_kernel_v5ILi128ELi128ELi8ELi64ELi64ELi4ELi8ELi4ELi128EEvPKfS1_Pfiiiff:
.text._Z15sgemm_kernel_v5ILi128ELi128ELi8ELi64ELi64ELi4ELi8ELi4ELi128EEvPKfS1_Pfiiiff:
[----:B------:R-:W-:Y:S01]  /*0000*/  LDC R1, c[0x0][0x37c] ;  /* 0x0000df00ff017b82 */ /* 0x000fe20000000800 */
[----:B------:R-:W0:Y:S07]  /*0010*/  S2R R0, SR_CTAID.Y ;  /* 0x0000000000007919 */ /* 0x000e2e0000002600 */
[----:B------:R-:W0:Y:S01]  /*0020*/  LDC R31, c[0x0][0x3a0] ;  /* 0x0000e800ff1f7b82 */ /* 0x000e220000000800 */
[----:B------:R-:W1:Y:S01]  /*0030*/  LDCU UR4, c[0x0][0x39c] ;  /* 0x00007380ff0477ac */ /* 0x000e620008000800 */
[----:B------:R-:W2:Y:S01]  /*0040*/  S2R R154, SR_TID.X ;  /* 0x00000000009a7919 */ /* 0x000ea20000002100 */
[----:B------:R-:W3:Y:S01]  /*0050*/  LDCU.64 UR10, c[0x0][0x358] ;  /* 0x00006b00ff0a77ac */ /* 0x000ee20008000a00 */
[----:B------:R-:W4:Y:S04]  /*0060*/  S2R R9, SR_CTAID.X ;  /* 0x0000000000097919 */ /* 0x000f280000002500 */
[----:B------:R-:W5:Y:S08]  /*0070*/  LDC.64 R2, c[0x0][0x380] ;  /* 0x0000e000ff027b82 */ /* 0x000f700000000a00 */
[----:B------:R-:W3:Y:S01]  /*0080*/  LDC.64 R140, c[0x0][0x388] ;  /* 0x0000e200ff8c7b82 */ /* 0x000ee20000000a00 */
[----:B-1----:R-:W-:Y:S01]  /*0090*/  MOV R92, UR4 ;  /* 0x00000004005c7c02 */ /* 0x002fe20008000f00 */
[----:B0-----:R-:W-:Y:S01]  /*00a0*/  IMAD R0, R0, R31, RZ ;  /* 0x0000001f00007224 */ /* 0x001fe200078e02ff */
[----:B--2---:R-:W-:-:S02]  /*00b0*/  SHF.L.U32 R156, R154, 0x2, RZ ;  /* 0x000000029a9c7819 */ /* 0x004fc400000006ff */
[----:B------:R-:W-:Y:S02]  /*00c0*/  LOP3.LUT R6, R154, 0x80, RZ, 0xfc, !PT ;  /* 0x000000809a067812 */ /* 0x000fe400078efcff */
[----:B------:R-:W-:Y:S02]  /*00d0*/  SHF.L.U32 R5, R0, 0x7, RZ ;  /* 0x0000000700057819 */ /* 0x000fe400000006ff */
[----:B------:R-:W-:Y:S02]  /*00e0*/  SHF.R.U32.HI R11, RZ, 0x1, R154 ;  /* 0x00000001ff0b7819 */ /* 0x000fe4000001169a */
[C---:B------:R-:W-:Y:S01]  /*00f0*/  LOP3.LUT R0, R156.reuse, 0x4, RZ, 0xc0, !PT ;  /* 0x000000049c007812 */ /* 0x040fe200078ec0ff */
[----:B-----5:R-:W-:Y:S01]  /*0100*/  IMAD.WIDE R2, R5, 0x4, R2 ;  /* 0x0000000405027825 */ /* 0x020fe200078e0202 */
[----:B----4-:R-:W-:Y:S02]  /*0110*/  SHF.L.U32 R9, R9, 0x7, RZ ;  /* 0x0000000709097819 */ /* 0x010fe400000006ff */
[----:B------:R-:W-:Y:S01]  /*0120*/  SHF.R.U32.HI R17, RZ, 0x1, R6 ;  /* 0x00000001ff117819 */ /* 0x000fe20000011606 */
[----:B------:R-:W-:Y:S01]  /*0130*/  IMAD R158, R11, R31, R0 ;  /* 0x0000001f0b9e7224 */ /* 0x000fe200078e0200 */
[----:B------:R-:W-:Y:S01]  /*0140*/  SHF.R.U32.HI R7, RZ, 0x5, R154 ;  /* 0x00000005ff077819 */ /* 0x000fe2000001169a */
[----:B---3--:R-:W-:Y:S01]  /*0150*/  IMAD.WIDE.U32 R140, R9, 0x4, R140 ;  /* 0x00000004098c7825 */ /* 0x008fe200078e008c */
[----:B------:R-:W-:-:S02]  /*0160*/  LOP3.LUT R19, R156, 0x7c, RZ, 0xc0, !PT ;  /* 0x0000007c9c137812 */ /* 0x000fc400078ec0ff */
[----:B------:R-:W-:Y:S01]  /*0170*/  SHF.R.U32.HI R29, RZ, 0x5, R6 ;  /* 0x00000005ff1d7819 */ /* 0x000fe20000011606 */
[----:B------:R-:W-:Y:S02]  /*0180*/  IMAD R160, R17, R31, R0 ;  /* 0x0000001f11a07224 */ /* 0x000fe400078e0200 */
[-CC-:B------:R-:W-:Y:S02]  /*0190*/  IMAD R143, R7, R92.reuse, R19.reuse ;  /* 0x0000005c078f7224 */ /* 0x180fe400078e0213 */
[----:B------:R-:W-:Y:S02]  /*01a0*/  IMAD R19, R29, R92, R19 ;  /* 0x0000005c1d137224 */ /* 0x000fe400078e0213 */
[----:B------:R-:W-:-:S04]  /*01b0*/  IMAD.WIDE R4, R158, 0x4, R2 ;  /* 0x000000049e047825 */ /* 0x000fc800078e0202 */
[----:B------:R-:W-:Y:S01]  /*01c0*/  IMAD.WIDE R2, R160, 0x4, R2 ;  /* 0x00000004a0027825 */ /* 0x000fe200078e0202 */
[----:B------:R-:W2:Y:S03]  /*01d0*/  LDG.E.128.CONSTANT R12, desc[UR10][R4.64] ;  /* 0x0000000a040c7981 */ /* 0x000ea6000c1e9d00 */
[--C-:B------:R-:W-:Y:S01]  /*01e0*/  IMAD.WIDE R142, R143, 0x4, R140.reuse ;  /* 0x000000048f8e7825 */ /* 0x100fe200078e028c */
[----:B------:R0:W3:Y:S03]  /*01f0*/  LDG.E.128.CONSTANT R20, desc[UR10][R2.64] ;  /* 0x0000000a02147981 */ /* 0x0000e6000c1e9d00 */
[----:B------:R-:W-:Y:S01]  /*0200*/  IMAD.WIDE R140, R19, 0x4, R140 ;  /* 0x00000004138c7825 */ /* 0x000fe200078e028c */
[----:B------:R-:W4:Y:S04]  /*0210*/  LDG.E.128.CONSTANT R24, desc[UR10][R142.64] ;  /* 0x0000000a8e187981 */ /* 0x000f28000c1e9d00 */
[----:B------:R-:W5:Y:S01]  /*0220*/  LDG.E.128.CONSTANT R32, desc[UR10][R140.64] ;  /* 0x0000000a8c207981 */ /* 0x000f62000c1e9d00 */
[----:B------:R-:W1:Y:S01]  /*0230*/  S2UR UR5, SR_CgaCtaId ;  /* 0x00000000000579c3 */ /* 0x000e620000008800 */
[C---:B------:R-:W-:Y:S01]  /*0240*/  SHF.L.U32 R0, R154.reuse, 0x9, RZ ;  /* 0x000000099a007819 */ /* 0x040fe200000006ff */
[----:B------:R-:W-:Y:S01]  /*0250*/  UMOV UR4, 0x400 ;  /* 0x0000040000047882 */ /* 0x000fe20000000000 */
[----:B------:R-:W-:Y:S01]  /*0260*/  SHF.L.U32 R6, R154, 0x4, RZ ;  /* 0x000000049a067819 */ /* 0x000fe200000006ff */
[----:B------:R-:W-:Y:S01]  /*0270*/  HFMA2 R155, -RZ, RZ, 0, 0 ;  /* 0x00000000ff9b7431 */ /* 0x000fe200000001ff */
[----:B------:R-:W-:Y:S01]  /*0280*/  LOP3.LUT R0, R0, 0x200, RZ, 0xc0, !PT ;  /* 0x0000020000007812 */ /* 0x000fe200078ec0ff */
[----:B------:R-:W-:Y:S01]  /*0290*/  HFMA2 R161, -RZ, RZ, 0, 0 ;  /* 0x00000000ffa17431 */ /* 0x000fe200000001ff */
[----:B------:R-:W-:Y:S01]  /*02a0*/  LOP3.LUT R6, R6, 0x1f0, RZ, 0xc0, !PT ;  /* 0x000001f006067812 */ /* 0x000fe200078ec0ff */
[----:B------:R-:W-:Y:S01]  /*02b0*/  HFMA2 R165, -RZ, RZ, 0, 0 ;  /* 0x00000000ffa57431 */ /* 0x000fe200000001ff */
[C---:B------:R-:W-:Y:S01]  /*02c0*/  LOP3.LUT R11, R0.reuse, R11, RZ, 0xfc, !PT ;  /* 0x0000000b000b7212 */ /* 0x040fe200078efcff */
[----:B------:R-:W-:Y:S01]  /*02d0*/  HFMA2 R171, -RZ, RZ, 0, 0 ;  /* 0x00000000ffab7431 */ /* 0x000fe200000001ff */
[----:B------:R-:W-:Y:S01]  /*02e0*/  LOP3.LUT R0, R0, R17, RZ, 0xfc, !PT ;  /* 0x0000001100007212 */ /* 0x000fe200078efcff */
[----:B------:R-:W-:Y:S01]  /*02f0*/  HFMA2 R175, -RZ, RZ, 0, 0 ;  /* 0x00000000ffaf7431 */ /* 0x000fe200000001ff */
[----:B------:R-:W-:-:S02]  /*0300*/  ISETP.GE.AND P0, PT, R31, 0x1, PT ;  /* 0x000000011f00780c */ /* 0x000fc40003f06270 */
[----:B------:R-:W-:Y:S02]  /*0310*/  CS2R R56, SRZ ;  /* 0x0000000000387805 */ /* 0x000fe4000001ff00 */
[-C--:B------:R-:W-:Y:S02]  /*0320*/  LEA R29, R29, R6.reuse, 0x9 ;  /* 0x000000061d1d7211 */ /* 0x080fe400078e48ff */
[----:B------:R-:W-:Y:S02]  /*0330*/  CS2R R100, SRZ ;  /* 0x0000000000647805 */ /* 0x000fe4000001ff00 */
[----:B------:R-:W-:Y:S02]  /*0340*/  LEA R6, R7, R6, 0x9 ;  /* 0x0000000607067211 */ /* 0x000fe400078e48ff */
[----:B------:R-:W-:Y:S02]  /*0350*/  CS2R R98, SRZ ;  /* 0x0000000000627805 */ /* 0x000fe4000001ff00 */
[----:B------:R-:W-:-:S02]  /*0360*/  CS2R R96, SRZ ;  /* 0x0000000000607805 */ /* 0x000fc4000001ff00 */
[----:B------:R-:W-:Y:S02]  /*0370*/  CS2R R124, SRZ ;  /* 0x00000000007c7805 */ /* 0x000fe4000001ff00 */
[----:B------:R-:W-:Y:S02]  /*0380*/  CS2R R88, SRZ ;  /* 0x0000000000587805 */ /* 0x000fe4000001ff00 */
[----:B------:R-:W-:Y:S02]  /*0390*/  CS2R R90, SRZ ;  /* 0x00000000005a7805 */ /* 0x000fe4000001ff00 */
[----:B------:R-:W-:Y:S01]  /*03a0*/  CS2R R126, SRZ ;  /* 0x00000000007e7805 */ /* 0x000fe2000001ff00 */
[----:B-1----:R-:W-:Y:S01]  /*03b0*/  ULEA UR6, UR5, UR4, 0x18 ;  /* 0x0000000405067291 */ /* 0x002fe2000f8ec0ff */
[----:B------:R-:W-:Y:S01]  /*03c0*/  CS2R R52, SRZ ;  /* 0x0000000000347805 */ /* 0x000fe2000001ff00 */
[----:B------:R-:W-:Y:S01]  /*03d0*/  UIADD3 UR4, UPT, UPT, UR4, 0x2000, URZ ;  /* 0x0000200004047890 */ /* 0x000fe2000fffe0ff */
[----:B------:R-:W-:-:S02]  /*03e0*/  CS2R R102, SRZ ;  /* 0x0000000000667805 */ /* 0x000fc4000001ff00 */
[----:B------:R-:W-:Y:S02]  /*03f0*/  CS2R R36, SRZ ;  /* 0x0000000000247805 */ /* 0x000fe4000001ff00 */
[----:B------:R-:W-:Y:S01]  /*0400*/  CS2R R44, SRZ ;  /* 0x00000000002c7805 */ /* 0x000fe2000001ff00 */
[----:B------:R-:W-:Y:S01]  /*0410*/  ULEA UR4, UR5, UR4, 0x18 ;  /* 0x0000000405047291 */ /* 0x000fe2000f8ec0ff */
[----:B------:R-:W-:Y:S02]  /*0420*/  LEA R11, R11, UR6, 0x2 ;  /* 0x000000060b0b7c11 */ /* 0x000fe4000f8e10ff */
[----:B------:R-:W-:Y:S02]  /*0430*/  CS2R R108, SRZ ;  /* 0x00000000006c7805 */ /* 0x000fe4000001ff00 */
[----:B------:R-:W-:Y:S02]  /*0440*/  LEA R0, R0, UR6, 0x2 ;  /* 0x0000000600007c11 */ /* 0x000fe4000f8e10ff */
[----:B------:R-:W-:-:S02]  /*0450*/  CS2R R110, SRZ ;  /* 0x00000000006e7805 */ /* 0x000fc4000001ff00 */
[----:B------:R-:W-:Y:S02]  /*0460*/  CS2R R112, SRZ ;  /* 0x0000000000707805 */ /* 0x000fe4000001ff00 */
[----:B------:R-:W-:Y:S02]  /*0470*/  CS2R R114, SRZ ;  /* 0x0000000000727805 */ /* 0x000fe4000001ff00 */
[----:B------:R-:W-:Y:S02]  /*0480*/  CS2R R146, SRZ ;  /* 0x0000000000927805 */ /* 0x000fe4000001ff00 */
[----:B------:R-:W-:Y:S02]  /*0490*/  CS2R R148, SRZ ;  /* 0x0000000000947805 */ /* 0x000fe4000001ff00 */
[----:B------:R-:W-:Y:S02]  /*04a0*/  CS2R R50, SRZ ;  /* 0x0000000000327805 */ /* 0x000fe4000001ff00 */
        /* <DEDUP_REMOVED lines=19> */
[----:B------:R-:W-:Y:S02]  /*05e0*/  MOV R157, RZ ;  /* 0x000000ff009d7202 */ /* 0x000fe40000000f00 */
[----:B0-----:R-:W-:Y:S02]  /*05f0*/  CS2R R2, SRZ ;  /* 0x0000000000027805 */ /* 0x001fe4000001ff00 */
[----:B------:R-:W-:Y:S02]  /*0600*/  CS2R R4, SRZ ;  /* 0x0000000000047805 */ /* 0x000fe4000001ff00 */
[----:B------:R-:W-:Y:S02]  /*0610*/  CS2R R16, SRZ ;  /* 0x0000000000107805 */ /* 0x000fe4000001ff00 */
[----:B------:R-:W-:Y:S02]  /*0620*/  CS2R R40, SRZ ;  /* 0x0000000000287805 */ /* 0x000fe4000001ff00 */
[----:B------:R-:W-:-:S02]  /*0630*/  CS2R R136, SRZ ;  /* 0x0000000000887805 */ /* 0x000fc4000001ff00 */
[----:B------:R-:W-:Y:S02]  /*0640*/  CS2R R138, SRZ ;  /* 0x00000000008a7805 */ /* 0x000fe4000001ff00 */
[----:B------:R-:W-:Y:S02]  /*0650*/  CS2R R144, SRZ ;  /* 0x0000000000907805 */ /* 0x000fe4000001ff00 */
[----:B------:R-:W-:Y:S02]  /*0660*/  CS2R R8, SRZ ;  /* 0x0000000000087805 */ /* 0x000fe4000001ff00 */
[----:B------:R-:W-:Y:S02]  /*0670*/  MOV R159, RZ ;  /* 0x000000ff009f7202 */ /* 0x000fe40000000f00 */
[----:B------:R-:W-:Y:S02]  /*0680*/  CS2R R18, SRZ ;  /* 0x0000000000127805 */ /* 0x000fe4000001ff00 */
[----:B------:R-:W-:-:S02]  /*0690*/  MOV R163, RZ ;  /* 0x000000ff00a37202 */ /* 0x000fc40000000f00 */
[----:B------:R-:W-:Y:S02]  /*06a0*/  MOV R167, RZ ;  /* 0x000000ff00a77202 */ /* 0x000fe40000000f00 */
[----:B------:R-:W-:Y:S02]  /*06b0*/  MOV R173, RZ ;  /* 0x000000ff00ad7202 */ /* 0x000fe40000000f00 */
[----:B------:R-:W-:Y:S01]  /*06c0*/  MOV R177, RZ ;  /* 0x000000ff00b17202 */ /* 0x000fe20000000f00 */
[----:B--2---:R-:W-:Y:S04]  /*06d0*/  STS [R11], R12 ;  /* 0x0000000c0b007388 */ /* 0x004fe80000000800 */
[----:B------:R0:W-:Y:S04]  /*06e0*/  STS [R11+0x200], R13 ;  /* 0x0002000d0b007388 */ /* 0x0001e80000000800 */
[----:B------:R-:W-:Y:S04]  /*06f0*/  STS [R11+0x400], R14 ;  /* 0x0004000e0b007388 */ /* 0x000fe80000000800 */
[----:B------:R1:W-:Y:S01]  /*0700*/  STS [R11+0x600], R15 ;  /* 0x0006000f0b007388 */ /* 0x0003e20000000800 */
[----:B0-----:R-:W-:-:S03]  /*0710*/  CS2R R12, SRZ ;  /* 0x00000000000c7805 */ /* 0x001fc6000001ff00 */
[----:B---3--:R-:W-:Y:S04]  /*0720*/  STS [R0], R20 ;  /* 0x0000001400007388 */ /* 0x008fe80000000800 */
[----:B------:R0:W-:Y:S01]  /*0730*/  STS [R0+0x200], R21 ;  /* 0x0002001500007388 */ /* 0x0001e20000000800 */
[----:B-1----:R-:W-:Y:S02]  /*0740*/  CS2R R14, SRZ ;  /* 0x00000000000e7805 */ /* 0x002fe4000001ff00 */
[----:B------:R-:W-:Y:S01]  /*0750*/  CS2R R10, SRZ ;  /* 0x00000000000a7805 */ /* 0x000fe2000001ff00 */
[----:B------:R-:W-:Y:S04]  /*0760*/  STS [R0+0x400], R22 ;  /* 0x0004001600007388 */ /* 0x000fe80000000800 */
[----:B------:R1:W-:Y:S01]  /*0770*/  STS [R0+0x600], R23 ;  /* 0x0006001700007388 */ /* 0x0003e20000000800 */
[----:B0-----:R-:W-:-:S03]  /*0780*/  CS2R R20, SRZ ;  /* 0x0000000000147805 */ /* 0x001fc6000001ff00 */
[----:B----4-:R0:W-:Y:S04]  /*0790*/  STS.128 [R6+UR4], R24 ;  /* 0x0000001806007988 */ /* 0x0101e80008000c04 */
[----:B-----5:R2:W-:Y:S01]  /*07a0*/  STS.128 [R29+UR4], R32 ;  /* 0x000000201d007988 */ /* 0x0205e20008000c04 */
[----:B-1----:R-:W-:Y:S01]  /*07b0*/  HFMA2 R0, -RZ, RZ, 0, 0 ;  /* 0x00000000ff007431 */ /* 0x002fe200000001ff */
[----:B------:R-:W-:Y:S02]  /*07c0*/  CS2R R22, SRZ ;  /* 0x0000000000167805 */ /* 0x000fe4000001ff00 */
[----:B0-----:R-:W-:Y:S02]  /*07d0*/  CS2R R24, SRZ ;  /* 0x0000000000187805 */ /* 0x001fe4000001ff00 */
[----:B------:R-:W-:-:S02]  /*07e0*/  CS2R R6, SRZ ;  /* 0x0000000000067805 */ /* 0x000fc4000001ff00 */
[----:B------:R-:W-:Y:S02]  /*07f0*/  CS2R R26, SRZ ;  /* 0x00000000001a7805 */ /* 0x000fe4000001ff00 */
[----:B--2---:R-:W-:Y:S02]  /*0800*/  CS2R R28, SRZ ;  /* 0x00000000001c7805 */ /* 0x004fe4000001ff00 */
[----:B------:R-:W-:Y:S02]  /*0810*/  CS2R R32, SRZ ;  /* 0x0000000000207805 */ /* 0x000fe4000001ff00 */
[----:B------:R-:W-:Y:S01]  /*0820*/  CS2R R34, SRZ ;  /* 0x0000000000227805 */ /* 0x000fe2000001ff00 */
[----:B------:R-:W-:Y:S06]  /*0830*/  BAR.SYNC.DEFER_BLOCKING 0x0 ;  /* 0x0000000000007b1d */ /* 0x000fec0000010000 */
[----:B------:R-:W-:Y:S05]  /*0840*/  @!P0 BRA `(.L_x_0) ;  /* 0x0000004400c88947 */ /* 0x000fea0003800000 */
[----:B------:R-:W-:Y:S01]  /*0850*/  SHF.L.U32 R169, R92, 0x3, RZ ;  /* 0x000000035ca97819 */ /* 0x000fe200000006ff */
[----:B------:R-:W-:Y:S01]  /*0860*/  UMOV UR4, URZ ;  /* 0x000000ff00047c82 */ /* 0x000fe20008000000 */
[----:B------:R-:W-:Y:S01]  /*0870*/  MOV R56, RZ ;  /* 0x000000ff00387202 */ /* 0x000fe20000000f00 */
[----:B------:R-:W-:-:S06]  /*0880*/  UMOV UR5, URZ ;  /* 0x000000ff00057c82 */ /* 0x000fcc0008000000 */
.L_x_2:
[----:B0-----:R-:W0:Y:S01]  /*0890*/  S2R R154, SR_TID.X ;  /* 0x00000000009a7919 */ /* 0x001e220000002100 */
[----:B------:R-:W1:Y:S01]  /*08a0*/  S2UR UR7, SR_CgaCtaId ;  /* 0x00000000000779c3 */ /* 0x000e620000008800 */
[----:B------:R-:W-:Y:S01]  /*08b0*/  UMOV UR6, 0x400 ;  /* 0x0000040000067882 */ /* 0x000fe20000000000 */
[----:B------:R-:W-:Y:S02]  /*08c0*/  UIADD3 UR4, UPT, UPT, UR4, 0x8, URZ ;  /* 0x0000000804047890 */ /* 0x000fe4000fffe0ff */
[----:B------:R-:W-:Y:S02]  /*08d0*/  UIADD3 UR8, UPT, UPT, UR6, 0x2000, URZ ;  /* 0x0000200006087890 */ /* 0x000fe4000fffe0ff */
[----:B-1----:R-:W-:Y:S02]  /*08e0*/  ULEA UR6, UR7, UR6, 0x18 ;  /* 0x0000000607067291 */ /* 0x002fe4000f8ec0ff */
[----:B------:R-:W-:Y:S02]  /*08f0*/  ULEA UR7, UR7, UR8, 0x18 ;  /* 0x0000000807077291 */ /* 0x000fe4000f8ec0ff */
[----:B------:R-:W-:-:S02]  /*0900*/  ULEA UR8, UR5, UR6, 0xc ;  /* 0x0000000605087291 */ /* 0x000fc4000f8e60ff */
[----:B------:R-:W-:Y:S01]  /*0910*/  ULEA UR9, UR5, UR7, 0xc ;  /* 0x0000000705097291 */ /* 0x000fe2000f8e60ff */
[C---:B0-----:R-:W-:Y:S02]  /*0920*/  SHF.L.U32 R156, R154.reuse, 0x2, RZ ;  /* 0x000000029a9c7819 */ /* 0x041fe400000006ff */
[C---:B------:R-:W-:Y:S02]  /*0930*/  SHF.L.U32 R61, R154.reuse, 0x3, RZ ;  /* 0x000000039a3d7819 */ /* 0x040fe400000006ff */
[----:B------:R-:W-:Y:S02]  /*0940*/  SHF.L.U32 R162, R154, 0x4, RZ ;  /* 0x000000049aa27819 */ /* 0x000fe400000006ff */
[----:B------:R-:W-:Y:S02]  /*0950*/  LOP3.LUT R166, R156, 0x100, RZ, 0xc0, !PT ;  /* 0x000001009ca67812 */ /* 0x000fe400078ec0ff */
[----:B------:R-:W-:Y:S02]  /*0960*/  LOP3.LUT R63, R61, 0x100, RZ, 0xc0, !PT ;  /* 0x000001003d3f7812 */ /* 0x000fe400078ec0ff */
[----:B------:R-:W-:-:S02]  /*0970*/  LOP3.LUT R166, R166, 0xe0, R61, 0xf8, !PT ;  /* 0x000000e0a6a67812 */ /* 0x000fc400078ef83d */
[----:B------:R-:W-:-:S03]  /*0980*/  LOP3.LUT R164, R63, 0x30, R162, 0xf8, !PT ;  /* 0x000000303fa47812 */ /* 0x000fc600078ef8a2 */
[----:B------:R-:W-:Y:S04]  /*0990*/  LDS.128 R68, [R166+UR8+0x10] ;  /* 0x00001008a6447984 */ /* 0x000fe80008000c00 */
[----:B------:R-:W0:Y:S04]  /*09a0*/  LDS.128 R92, [R164+UR9] ;  /* 0x00000009a45c7984 */ /* 0x000e280008000c00 */
[----:B------:R-:W1:Y:S04]  /*09b0*/  LDS.128 R64, [R166+UR8] ;  /* 0x00000008a6407984 */ /* 0x000e680008000c00 */
[----:B------:R-:W2:Y:S01]  /*09c0*/  LDS.128 R60, [R164+UR9+0x40] ;  /* 0x00004009a43c7984 */ /* 0x000ea20008000c00 */
[CC--:B0-----:R-:W-:Y:S01]  /*09d0*/  FFMA R179, R70.reuse, R93.reuse, R91 ;  /* 0x0000005d46b37223 */ /* 0x0c1fe2000000005b */
[C---:B------:R-:W-:Y:S01]  /*09e0*/  FFMA R168, R71.reuse, R93, R90 ;  /* 0x0000005d47a87223 */ /* 0x040fe2000000005a */
[-C--:B------:R-:W-:Y:S01]  /*09f0*/  FFMA R181, R70, R94.reuse, R89 ;  /* 0x0000005e46b57223 */ /* 0x080fe20000000059 */
[----:B------:R-:W-:Y:S01]  /*0a00*/  FFMA R170, R71, R94, R88 ;  /* 0x0000005e47aa7223 */ /* 0x000fe20000000058 */
[----:B-1----:R-:W-:Y:S01]  /*0a10*/  FFMA R177, R64, R92, R177 ;  /* 0x0000005c40b17223 */ /* 0x002fe200000000b1 */
[----:B------:R-:W0:Y:S01]  /*0a20*/  LDS.128 R88, [R164+UR9+0x80] ;  /* 0x00008009a4587984 */ /* 0x000e220008000c00 */
[CC--:B------:R-:W-:Y:S01]  /*0a30*/  FFMA R167, R92.reuse, R65.reuse, R167 ;  /* 0x000000415ca77223 */ /* 0x0c0fe200000000a7 */
[----:B------:R-:W-:Y:S01]  /*0a40*/  FFMA R165, R92, R66, R165 ;  /* 0x000000425ca57223 */ /* 0x000fe200000000a5 */
[----:B--2---:R-:W-:Y:S01]  /*0a50*/  FFMA R137, R64, R60, R137 ;  /* 0x0000003c40897223 */ /* 0x004fe20000000089 */
[C---:B------:R-:W-:Y:S01]  /*0a60*/  FFMA R133, R60.reuse, R65, R133 ;  /* 0x000000413c857223 */ /* 0x040fe20000000085 */
[C---:B------:R-:W-:Y:S01]  /*0a70*/  FFMA R131, R60.reuse, R66, R131 ;  /* 0x000000423c837223 */ /* 0x040fe20000000083 */
[----:B------:R-:W-:Y:S01]  /*0a80*/  FFMA R116, R60, R67, R116 ;  /* 0x000000433c747223 */ /* 0x000fe20000000074 */
[----:B------:R-:W-:Y:S01]  /*0a90*/  FFMA R123, R68, R60, R123 ;  /* 0x0000003c447b7223 */ /* 0x000fe2000000007b */
[C---:B------:R-:W-:Y:S01]  /*0aa0*/  FFMA R104, R60.reuse, R69, R104 ;  /* 0x000000453c687223 */ /* 0x040fe20000000068 */
[----:B------:R-:W-:Y:S01]  /*0ab0*/  FFMA R115, R60, R70, R115 ;  /* 0x000000463c737223 */ /* 0x000fe20000000073 */
[-C--:B------:R-:W-:Y:S01]  /*0ac0*/  FFMA R145, R64, R62.reuse, R145 ;  /* 0x0000003e40917223 */ /* 0x080fe20000000091 */
[-C--:B------:R-:W-:Y:S01]  /*0ad0*/  FFMA R122, R65, R62.reuse, R122 ;  /* 0x0000003e417a7223 */ /* 0x080fe2000000007a */
[-C--:B------:R-:W-:Y:S01]  /*0ae0*/  FFMA R127, R66, R62.reuse, R127 ;  /* 0x0000003e427f7223 */ /* 0x080fe2000000007f */
[-C--:B------:R-:W-:Y:S01]  /*0af0*/  FFMA R112, R67, R62.reuse, R112 ;  /* 0x0000003e43707223 */ /* 0x080fe20000000070 */
[-C--:B------:R-:W-:Y:S01]  /*0b00*/  FFMA R119, R68, R62.reuse, R119 ;  /* 0x0000003e44777223 */ /* 0x080fe20000000077 */
[-C--:B------:R-:W-:Y:S01]  /*0b10*/  FFMA R108, R69, R62.reuse, R108 ;  /* 0x0000003e456c7223 */ /* 0x080fe2000000006c */
[-C--:B------:R-:W-:Y:S01]  /*0b20*/  FFMA R111, R70, R62.reuse, R111 ;  /* 0x0000003e466f7223 */ /* 0x080fe2000000006f */
        /* <DEDUP_REMOVED lines=18> */
[----:B------:R-:W-:Y:S01]  /*0c50*/  FFMA R146, R92, R67, R146 ;  /* 0x000000435c927223 */ /* 0x000fe20000000092 */
[----:B------:R-:W-:Y:S01]  /*0c60*/  FFMA R157, R68, R92, R157 ;  /* 0x0000005c449d7223 */ /* 0x000fe2000000009d */
[C---:B------:R-:W-:Y:S01]  /*0c70*/  FFMA R134, R92.reuse, R69, R134 ;  /* 0x000000455c867223 */ /* 0x040fe20000000086 */
[C---:B------:R-:W-:Y:S01]  /*0c80*/  FFMA R149, R92.reuse, R70, R149 ;  /* 0x000000465c957223 */ /* 0x040fe20000000095 */
[----:B------:R-:W-:Y:S01]  /*0c90*/  FFMA R126, R92, R71, R126 ;  /* 0x000000475c7e7223 */ /* 0x000fe2000000007e */
        /* <DEDUP_REMOVED lines=20> */
[----:B0-----:R-:W-:Y:S01]  /*0de0*/  FFMA R53, R64, R88, R53 ;  /* 0x0000005840357223 */ /* 0x001fe20000000035 */
        /* <DEDUP_REMOVED lines=14> */
[----:B------:R-:W0:Y:S01]  /*0ed0*/  LDS.128 R92, [R164+UR9+0xc0] ;  /* 0x0000c009a45c7984 */ /* 0x000e220008000c00 */
[----:B------:R-:W-:Y:S01]  /*0ee0*/  FFMA R88, R88, R71, R36 ;  /* 0x0000004758587223 */ /* 0x000fe20000000024 */
[-C--:B------:R-:W-:Y:S01]  /*0ef0*/  FFMA R89, R64, R90.reuse, R35 ;  /* 0x0000005a40597223 */ /* 0x080fe20000000023 */
[-C--:B------:R-:W-:Y:S01]  /*0f00*/  FFMA R183, R66, R90.reuse, R33 ;  /* 0x0000005a42b77223 */ /* 0x080fe20000000021 */
[-C--:B------:R-:W-:Y:S01]  /*0f10*/  FFMA R185, R68, R90.reuse, R31 ;  /* 0x0000005a44b97223 */ /* 0x080fe2000000001f */
[-C--:B------:R-:W-:Y:S01]  /*0f20*/  FFMA R187, R70, R90.reuse, R29 ;  /* 0x0000005a46bb7223 */ /* 0x080fe2000000001d */
[----:B------:R-:W-:Y:S01]  /*0f30*/  LDS.128 R32, [R164+UR9+0x200] ;  /* 0x00020009a4207984 */ /* 0x000fe20008000c00 */
[-C--:B------:R-:W-:Y:S01]  /*0f40*/  FFMA R26, R65, R90.reuse, R26 ;  /* 0x0000005a411a7223 */ /* 0x080fe2000000001a */
[-C--:B------:R-:W-:Y:S01]  /*0f50*/  FFMA R24, R67, R90.reuse, R24 ;  /* 0x0000005a43187223 */ /* 0x080fe20000000018 */
[-C--:B------:R-:W-:Y:S01]  /*0f60*/  FFMA R22, R69, R90.reuse, R22 ;  /* 0x0000005a45167223 */ /* 0x080fe20000000016 */
[----:B------:R-:W1:Y:S01]  /*0f70*/  LDS.128 R28, [R166+UR8+0x200] ;  /* 0x00020008a61c7984 */ /* 0x000e620008000c00 */
[----:B------:R-:W-:Y:S01]  /*0f80*/  FFMA R20, R71, R90, R20 ;  /* 0x0000005a47147223 */ /* 0x000fe20000000014 */
[-C--:B------:R-:W-:Y:S01]  /*0f90*/  FFMA R27, R64, R91.reuse, R27 ;  /* 0x0000005b401b7223 */ /* 0x080fe2000000001b */
[-C--:B------:R-:W-:Y:S01]  /*0fa0*/  FFMA R18, R65, R91.reuse, R18 ;  /* 0x0000005b41127223 */ /* 0x080fe20000000012 */
[----:B------:R-:W2:Y:S01]  /*0fb0*/  LDS.128 R36, [R166+UR8+0x210] ;  /* 0x00021008a6247984 */ /* 0x000ea20008000c00 */
[-C--:B------:R-:W-:Y:S01]  /*0fc0*/  FFMA R25, R66, R91.reuse, R25 ;  /* 0x0000005b42197223 */ /* 0x080fe20000000019 */
[-C--:B------:R-:W-:Y:S01]  /*0fd0*/  FFMA R16, R67, R91.reuse, R16 ;  /* 0x0000005b43107223 */ /* 0x080fe20000000010 */
[-C--:B------:R-:W-:Y:S01]  /*0fe0*/  FFMA R23, R68, R91.reuse, R23 ;  /* 0x0000005b44177223 */ /* 0x080fe20000000017 */
[-C--:B------:R-:W-:Y:S01]  /*0ff0*/  FFMA R14, R69, R91.reuse, R14 ;  /* 0x0000005b450e7223 */ /* 0x080fe2000000000e */
[-C--:B------:R-:W-:Y:S01]  /*1000*/  FFMA R21, R70, R91.reuse, R21 ;  /* 0x0000005b46157223 */ /* 0x080fe20000000015 */
[----:B------:R-:W-:Y:S01]  /*1010*/  FFMA R12, R71, R91, R12 ;  /* 0x0000005b470c7223 */ /* 0x000fe2000000000c */
[C---:B0-----:R-:W-:Y:S01]  /*1020*/  FFMA R19, R64.reuse, R92, R19 ;  /* 0x0000005c40137223 */ /* 0x041fe20000000013 */
[C---:B------:R-:W-:Y:S01]  /*1030*/  FFMA R90, R64.reuse, R93, R10 ;  /* 0x0000005d405a7223 */ /* 0x040fe2000000000a */
[-C--:B------:R-:W-:Y:S01]  /*1040*/  FFMA R17, R64, R94.reuse, R17 ;  /* 0x0000005e40117223 */ /* 0x080fe20000000011 */
[----:B------:R-:W-:Y:S01]  /*1050*/  FFMA R15, R92, R65, R15 ;  /* 0x000000415c0f7223 */ /* 0x000fe2000000000f */
[C---:B------:R-:W-:Y:S01]  /*1060*/  FFMA R178, R65.reuse, R93, R6 ;  /* 0x0000005d41b27223 */ /* 0x040fe20000000006 */
[C---:B------:R-:W-:Y:S01]  /*1070*/  FFMA R13, R65.reuse, R94, R13 ;  /* 0x0000005e410d7223 */ /* 0x040fe2000000000d */
[-C--:B------:R-:W-:Y:S01]  /*1080*/  FFMA R180, R65, R95.reuse, R4 ;  /* 0x0000005f41b47223 */ /* 0x080fe20000000004 */
[----:B------:R-:W-:Y:S01]  /*1090*/  FFMA R64, R64, R95, R8 ;  /* 0x0000005f40407223 */ /* 0x000fe20000000008 */
[----:B------:R-:W-:Y:S01]  /*10a0*/  FFMA R65, R92, R66, R11 ;  /* 0x000000425c417223 */ /* 0x000fe2000000000b */
[C---:B------:R-:W-:Y:S01]  /*10b0*/  FFMA R91, R66.reuse, R93, R9 ;  /* 0x0000005d425b7223 */ /* 0x040fe20000000009 */
[----:B------:R-:W-:Y:S01]  /*10c0*/  FFMA R189, R66, R94, R7 ;  /* 0x0000005e42bd7223 */ /* 0x000fe20000000007 */
[----:B------:R-:W-:Y:S01]  /*10d0*/  FFMA R191, R92, R67, R5 ;  /* 0x000000435cbf7223 */ /* 0x000fe20000000005 */
[----:B-1----:R-:W-:Y:S01]  /*10e0*/  FFMA R177, R28, R32, R177 ;  /* 0x000000201cb17223 */ /* 0x002fe200000000b1 */
[C---:B------:R-:W-:Y:S01]  /*10f0*/  FFMA R167, R32.reuse, R29, R167 ;  /* 0x0000001d20a77223 */ /* 0x040fe200000000a7 */
[C---:B------:R-:W-:Y:S01]  /*1100*/  FFMA R165, R32.reuse, R30, R165 ;  /* 0x0000001e20a57223 */ /* 0x040fe200000000a5 */
[----:B------:R-:W-:Y:S01]  /*1110*/  FFMA R146, R32, R31, R146 ;  /* 0x0000001f20927223 */ /* 0x000fe20000000092 */
[----:B--2---:R-:W-:Y:S01]  /*1120*/  FFMA R157, R36, R32, R157 ;  /* 0x00000020249d7223 */ /* 0x004fe2000000009d */
        /* <DEDUP_REMOVED lines=29> */
[C---:B------:R-:W-:Y:S01]  /*1300*/  FFMA R0, R67.reuse, R93, R0 ;  /* 0x0000005d43007223 */ /* 0x040fe20000000000 */
[C---:B------:R-:W-:Y:S01]  /*1310*/  FFMA R3, R67.reuse, R94, R3 ;  /* 0x0000005e43037223 */ /* 0x040fe20000000003 */
[----:B------:R-:W1:Y:S01]  /*1320*/  LDS.128 R8, [R164+UR9+0x280] ;  /* 0x00028009a4087984 */ /* 0x000e620008000c00 */
[----:B------:R-:W-:Y:S01]  /*1330*/  FFMA R44, R67, R95, R44 ;  /* 0x0000005f432c7223 */ /* 0x000fe2000000002c */
[C---:B------:R-:W-:Y:S01]  /*1340*/  FFMA R57, R68.reuse, R92, R57 ;  /* 0x0000005c44397223 */ /* 0x040fe20000000039 */
[C---:B------:R-:W-:Y:S01]  /*1350*/  FFMA R42, R68.reuse, R93, R42 ;  /* 0x0000005d442a7223 */ /* 0x040fe2000000002a */
[----:B------:R-:W2:Y:S01]  /*1360*/  LDS.128 R32, [R164+UR9+0x2c0] ;  /* 0x0002c009a4207984 */ /* 0x000ea20008000c00 */
[CC--:B------:R-:W-:Y:S01]  /*1370*/  FFMA R55, R68.reuse, R94.reuse, R55 ;  /* 0x0000005e44377223 */ /* 0x0c0fe20000000037 */
[----:B------:R-:W-:Y:S01]  /*1380*/  FFMA R48, R68, R95, R48 ;  /* 0x0000005f44307223 */ /* 0x000fe20000000030 */
[C---:B------:R-:W-:Y:S01]  /*1390*/  FFMA R59, R92.reuse, R69, R59 ;  /* 0x000000455c3b7223 */ /* 0x040fe2000000003b */
[C---:B------:R-:W-:Y:S01]  /*13a0*/  FFMA R46, R69.reuse, R93, R46 ;  /* 0x0000005d452e7223 */ /* 0x040fe2000000002e */
[C---:B------:R-:W-:Y:S01]  /*13b0*/  FFMA R97, R69.reuse, R94, R97 ;  /* 0x0000005e45617223 */ /* 0x040fe20000000061 */
[----:B------:R-:W-:Y:S01]  /*13c0*/  FFMA R50, R69, R95, R50 ;  /* 0x0000005f45327223 */ /* 0x000fe20000000032 */
[----:B------:R-:W-:Y:S01]  /*13d0*/  FFMA R99, R92, R70, R99 ;  /* 0x000000465c637223 */ /* 0x000fe20000000063 */
[C---:B------:R-:W-:Y:S01]  /*13e0*/  FFMA R101, R70.reuse, R93, R101 ;  /* 0x0000005d46657223 */ /* 0x040fe20000000065 */
[CC--:B------:R-:W-:Y:S01]  /*13f0*/  FFMA R103, R70.reuse, R94.reuse, R103 ;  /* 0x0000005e46677223 */ /* 0x0c0fe20000000067 */
[----:B------:R-:W-:Y:S01]  /*1400*/  FFMA R52, R70, R95, R52 ;  /* 0x0000005f46347223 */ /* 0x000fe20000000034 */
[----:B------:R-:W-:Y:S01]  /*1410*/  FFMA R105, R92, R71, R105 ;  /* 0x000000475c697223 */ /* 0x000fe20000000069 */
[C---:B------:R-:W-:Y:S01]  /*1420*/  FFMA R54, R71.reuse, R93, R54 ;  /* 0x0000005d47367223 */ /* 0x040fe20000000036 */
[C---:B------:R-:W-:Y:S01]  /*1430*/  FFMA R107, R71.reuse, R94, R107 ;  /* 0x0000005e476b7223 */ /* 0x040fe2000000006b */
[----:B------:R-:W-:-:S02]  /*1440*/  FFMA R58, R71, R95, R58 ;  /* 0x0000005f473a7223 */ /* 0x000fc4000000003a */
[----:B------:R-:W-:Y:S01]  /*1450*/  LDS.128 R68, [R166+UR8+0x410] ;  /* 0x00041008a6447984 */ /* 0x000fe20008000c00 */
[----:B0-----:R-:W-:Y:S01]  /*1460*/  FFMA R137, R28, R4, R137 ;  /* 0x000000041c897223 */ /* 0x001fe20000000089 */
[C---:B------:R-:W-:Y:S01]  /*1470*/  FFMA R133, R4.reuse, R29, R133 ;  /* 0x0000001d04857223 */ /* 0x040fe20000000085 */
[C---:B------:R-:W-:Y:S01]  /*1480*/  FFMA R131, R4.reuse, R30, R131 ;  /* 0x0000001e04837223 */ /* 0x040fe20000000083 */
        /* <DEDUP_REMOVED lines=29> */
[----:B-1----:R-:W-:Y:S01]  /*1660*/  FFMA R53, R28, R8, R53 ;  /* 0x000000081c357223 */ /* 0x002fe20000000035 */
        /* <DEDUP_REMOVED lines=31> */
[C---:B--2---:R-:W-:Y:S01]  /*1860*/  FFMA R19, R28.reuse, R32, R19 ;  /* 0x000000201c137223 */ /* 0x044fe20000000013 */
[C---:B------:R-:W-:Y:S01]  /*1870*/  FFMA R90, R28.reuse, R33, R90 ;  /* 0x000000211c5a7223 */ /* 0x040fe2000000005a */
        /* <DEDUP_REMOVED lines=13> */
[----:B------:R-:W-:Y:S01]  /*1950*/  FFMA R44, R31, R35, R44 ;  /* 0x000000231f2c7223 */ /* 0x000fe2000000002c */
[----:B------:R-:W-:Y:S01]  /*1960*/  LDS.128 R4, [R166+UR8+0x400] ;  /* 0x00040008a6047984 */ /* 0x000fe20008000c00 */
[C---:B------:R-:W-:Y:S01]  /*1970*/  FFMA R57, R36.reuse, R32, R57 ;  /* 0x0000002024397223 */ /* 0x040fe20000000039 */
[C---:B------:R-:W-:Y:S01]  /*1980*/  FFMA R42, R36.reuse, R33, R42 ;  /* 0x00000021242a7223 */ /* 0x040fe2000000002a */
[CC--:B------:R-:W-:Y:S01]  /*1990*/  FFMA R55, R36.reuse, R34.reuse, R55 ;  /* 0x0000002224377223 */ /* 0x0c0fe20000000037 */
[----:B------:R-:W0:Y:S01]  /*19a0*/  LDS.128 R60, [R164+UR9+0x400] ;  /* 0x00040009a43c7984 */ /* 0x000e220008000c00 */
[----:B------:R-:W-:Y:S01]  /*19b0*/  FFMA R48, R36, R35, R48 ;  /* 0x0000002324307223 */ /* 0x000fe20000000030 */
[C---:B------:R-:W-:Y:S01]  /*19c0*/  FFMA R59, R32.reuse, R37, R59 ;  /* 0x00000025203b7223 */ /* 0x040fe2000000003b */
[C---:B------:R-:W-:Y:S01]  /*19d0*/  FFMA R46, R37.reuse, R33, R46 ;  /* 0x00000021252e7223 */ /* 0x040fe2000000002e */
[----:B------:R-:W1:Y:S01]  /*19e0*/  LDS.128 R8, [R164+UR9+0x440] ;  /* 0x00044009a4087984 */ /* 0x000e620008000c00 */
[C---:B------:R-:W-:Y:S01]  /*19f0*/  FFMA R97, R37.reuse, R34, R97 ;  /* 0x0000002225617223 */ /* 0x040fe20000000061 */
[----:B------:R-:W-:Y:S01]  /*1a00*/  FFMA R50, R37, R35, R50 ;  /* 0x0000002325327223 */ /* 0x000fe20000000032 */
[----:B------:R-:W-:Y:S01]  /*1a10*/  FFMA R99, R32, R38, R99 ;  /* 0x0000002620637223 */ /* 0x000fe20000000063 */
[----:B------:R-:W2:Y:S01]  /*1a20*/  LDS.128 R12, [R164+UR9+0x480] ;  /* 0x00048009a40c7984 */ /* 0x000ea20008000c00 */
[C---:B------:R-:W-:Y:S01]  /*1a30*/  FFMA R101, R38.reuse, R33, R101 ;  /* 0x0000002126657223 */ /* 0x040fe20000000065 */
[CC--:B------:R-:W-:Y:S01]  /*1a40*/  FFMA R103, R38.reuse, R34.reuse, R103 ;  /* 0x0000002226677223 */ /* 0x0c0fe20000000067 */
[----:B------:R-:W-:Y:S01]  /*1a50*/  FFMA R52, R38, R35, R52 ;  /* 0x0000002326347223 */ /* 0x000fe20000000034 */
[----:B------:R-:W3:Y:S01]  /*1a60*/  LDS.128 R28, [R164+UR9+0x4c0] ;  /* 0x0004c009a41c7984 */ /* 0x000ee20008000c00 */
[----:B------:R-:W-:Y:S01]  /*1a70*/  FFMA R105, R32, R39, R105 ;  /* 0x0000002720697223 */ /* 0x000fe20000000069 */
[C---:B------:R-:W-:Y:S01]  /*1a80*/  FFMA R54, R39.reuse, R33, R54 ;  /* 0x0000002127367223 */ /* 0x040fe20000000036 */
[C---:B------:R-:W-:Y:S01]  /*1a90*/  FFMA R107, R39.reuse, R34, R107 ;  /* 0x00000022276b7223 */ /* 0x040fe2000000006b */
[----:B------:R-:W-:-:S02]  /*1aa0*/  FFMA R58, R39, R35, R58 ;  /* 0x00000023273a7223 */ /* 0x000fc4000000003a */
[----:B------:R-:W-:Y:S04]  /*1ab0*/  LDS.128 R32, [R164+UR9+0x600] ;  /* 0x00060009a4207984 */ /* 0x000fe80008000c00 */
[----:B------:R-:W4:Y:S01]  /*1ac0*/  LDS.128 R36, [R166+UR8+0x610] ;  /* 0x00061008a6247984 */ /* 0x000f220008000c00 */
[----:B0-----:R-:W-:Y:S01]  /*1ad0*/  FFMA R177, R4, R60, R177 ;  /* 0x0000003c04b17223 */ /* 0x001fe200000000b1 */
[C---:B------:R-:W-:Y:S01]  /*1ae0*/  FFMA R167, R60.reuse, R5, R167 ;  /* 0x000000053ca77223 */ /* 0x040fe200000000a7 */
[C---:B------:R-:W-:Y:S01]  /*1af0*/  FFMA R165, R60.reuse, R6, R165 ;  /* 0x000000063ca57223 */ /* 0x040fe200000000a5 */
[----:B------:R-:W-:Y:S01]  /*1b00*/  FFMA R146, R60, R7, R146 ;  /* 0x000000073c927223 */ /* 0x000fe20000000092 */
[-C--:B------:R-:W-:Y:S01]  /*1b10*/  FFMA R175, R4, R61.reuse, R175 ;  /* 0x0000003d04af7223 */ /* 0x080fe200000000af */
[-C--:B------:R-:W-:Y:S01]  /*1b20*/  FFMA R152, R5, R61.reuse, R152 ;  /* 0x0000003d05987223 */ /* 0x080fe20000000098 */
[-C--:B------:R-:W-:Y:S01]  /*1b30*/  FFMA R163, R6, R61.reuse, R163 ;  /* 0x0000003d06a37223 */ /* 0x080fe200000000a3 */
        /* <DEDUP_REMOVED lines=41> */
[----:B--2---:R-:W-:Y:S01]  /*1dd0*/  FFMA R53, R4, R12, R53 ;  /* 0x0000000c04357223 */ /* 0x004fe20000000035 */
        /* <DEDUP_REMOVED lines=31> */
[C---:B---3--:R-:W-:Y:S01]  /*1fd0*/  FFMA R19, R4.reuse, R28, R19 ;  /* 0x0000001c04137223 */ /* 0x048fe20000000013 */
        /* <DEDUP_REMOVED lines=15> */
[C---:B------:R-:W-:Y:S01]  /*20d0*/  FFMA R57, R68.reuse, R28, R57 ;  /* 0x0000001c44397223 */ /* 0x040fe20000000039 */
        /* <DEDUP_REMOVED lines=15> */
[----:B------:R-:W0:Y:S01]  /*21d0*/  LDS.128 R8, [R166+UR8+0x600] ;  /* 0x00060008a6087984 */ /* 0x000e220008000c00 */
[----:B------:R-:W-:Y:S01]  /*21e0*/  FFMA R157, R68, R60, R157 ;  /* 0x0000003c449d7223 */ /* 0x000fe2000000009d */
[C---:B------:R-:W-:Y:S01]  /*21f0*/  FFMA R134, R60.reuse, R69, R134 ;  /* 0x000000453c867223 */ /* 0x040fe20000000086 */
[C---:B------:R-:W-:Y:S01]  /*2200*/  FFMA R149, R60.reuse, R70, R149 ;  /* 0x000000463c957223 */ /* 0x040fe20000000095 */
[----:B------:R-:W1:Y:S01]  /*2210*/  LDS.128 R4, [R164+UR9+0x640] ;  /* 0x00064009a4047984 */ /* 0x000e620008000c00 */
[----:B------:R-:W-:Y:S01]  /*2220*/  FFMA R126, R60, R71, R126 ;  /* 0x000000473c7e7223 */ /* 0x000fe2000000007e */
[-C--:B------:R-:W-:Y:S01]  /*2230*/  FFMA R155, R68, R61.reuse, R155 ;  /* 0x0000003d449b7223 */ /* 0x080fe2000000009b */
[-C--:B------:R-:W-:Y:S01]  /*2240*/  FFMA R132, R69, R61.reuse, R132 ;  /* 0x0000003d45847223 */ /* 0x080fe20000000084 */
[----:B------:R-:W2:Y:S01]  /*2250*/  LDS.128 R12, [R164+UR9+0x680] ;  /* 0x00068009a40c7984 */ /* 0x000ea20008000c00 */
[-C--:B------:R-:W-:Y:S01]  /*2260*/  FFMA R179, R70, R61.reuse, R179 ;  /* 0x0000003d46b37223 */ /* 0x080fe200000000b3 */
[----:B------:R-:W-:Y:S01]  /*2270*/  FFMA R168, R71, R61, R168 ;  /* 0x0000003d47a87223 */ /* 0x000fe200000000a8 */
[-C--:B------:R-:W-:Y:S01]  /*2280*/  FFMA R153, R68, R62.reuse, R153 ;  /* 0x0000003e44997223 */ /* 0x080fe20000000099 */
[----:B------:R-:W3:Y:S01]  /*2290*/  LDS.128 R28, [R164+UR9+0x6c0] ;  /* 0x0006c009a41c7984 */ /* 0x000ee20008000c00 */
[-C--:B------:R-:W-:Y:S01]  /*22a0*/  FFMA R130, R69, R62.reuse, R130 ;  /* 0x0000003e45827223 */ /* 0x080fe20000000082 */
[-C--:B------:R-:W-:Y:S01]  /*22b0*/  FFMA R181, R70, R62.reuse, R181 ;  /* 0x0000003e46b57223 */ /* 0x080fe200000000b5 */
[----:B------:R-:W-:Y:S01]  /*22c0*/  FFMA R170, R71, R62, R170 ;  /* 0x0000003e47aa7223 */ /* 0x000fe200000000aa */
[-C--:B------:R-:W-:Y:S01]  /*22d0*/  FFMA R151, R68, R63.reuse, R151 ;  /* 0x0000003f44977223 */ /* 0x080fe20000000097 */
[-C--:B------:R-:W-:Y:S01]  /*22e0*/  FFMA R128, R69, R63.reuse, R128 ;  /* 0x0000003f45807223 */ /* 0x080fe20000000080 */
[-C--:B------:R-:W-:Y:S01]  /*22f0*/  FFMA R147, R70, R63.reuse, R147 ;  /* 0x0000003f46937223 */ /* 0x080fe20000000093 */
[----:B------:R-:W-:Y:S01]  /*2300*/  FFMA R124, R71, R63, R124 ;  /* 0x0000003f477c7223 */ /* 0x000fe2000000007c */
[----:B----4-:R-:W-:Y:S01]  /*2310*/  FFMA R157, R36, R32, R157 ;  /* 0x00000020249d7223 */ /* 0x010fe2000000009d */
        /* <DEDUP_REMOVED lines=15> */
[----:B------:R-:W-:Y:S01]  /*2410*/  LDS.128 R60, [R166+UR8+0x810] ;  /* 0x00081008a63c7984 */ /* 0x000fe20008000c00 */
        /* <DEDUP_REMOVED lines=112> */
[----:B------:R-:W-:Y:S04]  /*2b20*/  LDS.128 R4, [R166+UR8+0x800] ;  /* 0x00080008a6047984 */ /* 0x000fe80008000c00 */
[----:B------:R-:W0:Y:S04]  /*2b30*/  LDS.128 R32, [R164+UR9+0x800] ;  /* 0x00080009a4207984 */ /* 0x000e280008000c00 */
[----:B------:R-:W1:Y:S04]  /*2b40*/  LDS.128 R8, [R164+UR9+0x840] ;  /* 0x00084009a4087984 */ /* 0x000e680008000c00 */
[----:B------:R-:W2:Y:S04]  /*2b50*/  LDS.128 R12, [R164+UR9+0x880] ;  /* 0x00088009a40c7984 */ /* 0x000ea80008000c00 */
[----:B------:R-:W3:Y:S04]  /*2b60*/  LDS.128 R28, [R164+UR9+0x8c0] ;  /* 0x0008c009a41c7984 */ /* 0x000ee80008000c00 */
        /* <DEDUP_REMOVED lines=82> */
[----:B------:R-:W-:Y:S01]  /*3090*/  FFMA R149, R32, R62, R149 ;  /* 0x0000003e20957223 */ /* 0x000fe20000000095 */
[C---:B------:R-:W-:Y:S01]  /*30a0*/  FFMA R179, R62.reuse, R33, R179 ;  /* 0x000000213eb37223 */ /* 0x040fe200000000b3 */
[C---:B------:R-:W-:Y:S01]  /*30b0*/  FFMA R181, R62.reuse, R34, R181 ;  /* 0x000000223eb57223 */ /* 0x040fe200000000b5 */
[----:B------:R-:W0:Y:S01]  /*30c0*/  LDS.128 R4, [R164+UR9+0xa40] ;  /* 0x000a4009a4047984 */ /* 0x000e220008000c00 */
[----:B------:R-:W-:Y:S01]  /*30d0*/  FFMA R147, R62, R35, R147 ;  /* 0x000000233e937223 */ /* 0x000fe20000000093 */
[----:B------:R-:W-:Y:S01]  /*30e0*/  FFMA R45, R12, R62, R45 ;  /* 0x0000003e0c2d7223 */ /* 0x000fe2000000002d */
[C---:B------:R-:W-:Y:S01]  /*30f0*/  FFMA R93, R62.reuse, R13, R93 ;  /* 0x0000000d3e5d7223 */ /* 0x040fe2000000005d */
[C---:B------:R-:W-:Y:S01]  /*3100*/  FFMA R187, R62.reuse, R14, R187 ;  /* 0x0000000e3ebb7223 */ /* 0x040fe200000000bb */
[----:B------:R-:W-:Y:S01]  /*3110*/  FFMA R21, R62, R15, R21 ;  /* 0x0000000f3e157223 */ /* 0x000fe20000000015 */
[----:B------:R-:W-:Y:S01]  /*3120*/  FFMA R99, R28, R62, R99 ;  /* 0x0000003e1c637223 */ /* 0x000fe20000000063 */
[C---:B------:R-:W-:Y:S01]  /*3130*/  FFMA R101, R62.reuse, R29, R101 ;  /* 0x0000001d3e657223 */ /* 0x040fe20000000065 */
[C---:B------:R-:W-:Y:S01]  /*3140*/  FFMA R103, R62.reuse, R30, R103 ;  /* 0x0000001e3e677223 */ /* 0x040fe20000000067 */
[----:B------:R-:W-:Y:S01]  /*3150*/  FFMA R62, R62, R31, R52 ;  /* 0x0000001f3e3e7223 */ /* 0x000fe20000000034 */
[----:B------:R-:W-:Y:S01]  /*3160*/  FFMA R157, R60, R32, R157 ;  /* 0x000000203c9d7223 */ /* 0x000fe2000000009d */
[----:B------:R-:W1:Y:S01]  /*3170*/  LDC R52, c[0x0][0x3a0] ;  /* 0x0000e800ff347b82 */ /* 0x000e620000000800 */
[C---:B------:R-:W-:Y:S01]  /*3180*/  FFMA R134, R32.reuse, R61, R134 ;  /* 0x0000003d20867223 */ /* 0x040fe20000000086 */
[----:B------:R-:W-:Y:S01]  /*3190*/  FFMA R126, R32, R63, R126 ;  /* 0x0000003f207e7223 */ /* 0x000fe2000000007e */
[CC--:B------:R-:W-:Y:S01]  /*31a0*/  FFMA R155, R60.reuse, R33.reuse, R155 ;  /* 0x000000213c9b7223 */ /* 0x0c0fe2000000009b */
[-C--:B------:R-:W-:Y:S01]  /*31b0*/  FFMA R132, R61, R33.reuse, R132 ;  /* 0x000000213d847223 */ /* 0x080fe20000000084 */
[----:B------:R-:W-:Y:S01]  /*31c0*/  FFMA R168, R63, R33, R168 ;  /* 0x000000213fa87223 */ /* 0x000fe200000000a8 */
[CC--:B------:R-:W-:Y:S01]  /*31d0*/  FFMA R153, R60.reuse, R34.reuse, R153 ;  /* 0x000000223c997223 */ /* 0x0c0fe20000000099 */
[-C--:B------:R-:W-:Y:S01]  /*31e0*/  FFMA R130, R61, R34.reuse, R130 ;  /* 0x000000223d827223 */ /* 0x080fe20000000082 */
[----:B------:R-:W-:Y:S01]  /*31f0*/  FFMA R170, R63, R34, R170 ;  /* 0x000000223faa7223 */ /* 0x000fe200000000aa */
[CC--:B------:R-:W-:Y:S01]  /*3200*/  FFMA R151, R60.reuse, R35.reuse, R151 ;  /* 0x000000233c977223 */ /* 0x0c0fe20000000097 */
[-C--:B------:R-:W-:Y:S01]  /*3210*/  FFMA R128, R61, R35.reuse, R128 ;  /* 0x000000233d807223 */ /* 0x080fe20000000080 */
[----:B------:R-:W-:Y:S01]  /*3220*/  FFMA R124, R63, R35, R124 ;  /* 0x000000233f7c7223 */ /* 0x000fe2000000007c */
[----:B------:R-:W-:Y:S01]  /*3230*/  FFMA R47, R60, R12, R47 ;  /* 0x0000000c3c2f7223 */ /* 0x000fe2000000002f */
        /* <DEDUP_REMOVED lines=8> */
[----:B------:R-:W2:Y:S01]  /*32c0*/  LDS.128 R32, [R164+UR9+0xa00] ;  /* 0x000a0009a4207984 */ /* 0x000ea20008000c00 */
[-C--:B------:R-:W-:Y:S01]  /*32d0*/  FFMA R23, R60, R15.reuse, R23 ;  /* 0x0000000f3c177223 */ /* 0x080fe20000000017 */
[-C--:B------:R-:W-:Y:S01]  /*32e0*/  FFMA R94, R61, R15.reuse, R94 ;  /* 0x0000000f3d5e7223 */ /* 0x080fe2000000005e */
[----:B-1----:R-:W-:Y:S01]  /*32f0*/  ISETP.LE.AND P0, PT, R52, UR4, PT ;  /* 0x0000000434007c0c */ /* 0x002fe2000bf03270 */
[----:B------:R-:W-:Y:S01]  /*3300*/  FFMA R182, R63, R15, R182 ;  /* 0x0000000f3fb67223 */ /* 0x000fe200000000b6 */
[C---:B------:R-:W-:Y:S01]  /*3310*/  FFMA R57, R60.reuse, R28, R57 ;  /* 0x0000001c3c397223 */ /* 0x040fe20000000039 */
[C---:B------:R-:W-:Y:S01]  /*3320*/  FFMA R42, R60.reuse, R29, R42 ;  /* 0x0000001d3c2a7223 */ /* 0x040fe2000000002a */
[CC--:B------:R-:W-:Y:S01]  /*3330*/  FFMA R55, R60.reuse, R30.reuse, R55 ;  /* 0x0000001e3c377223 */ /* 0x0c0fe20000000037 */
[----:B------:R-:W-:Y:S01]  /*3340*/  FFMA R48, R60, R31, R48 ;  /* 0x0000001f3c307223 */ /* 0x000fe20000000030 */
[C---:B------:R-:W-:Y:S01]  /*3350*/  FFMA R59, R28.reuse, R61, R59 ;  /* 0x0000003d1c3b7223 */ /* 0x040fe2000000003b */
[C---:B------:R-:W-:Y:S01]  /*3360*/  FFMA R46, R61.reuse, R29, R46 ;  /* 0x0000001d3d2e7223 */ /* 0x040fe2000000002e */
[CC--:B------:R-:W-:Y:S01]  /*3370*/  FFMA R97, R61.reuse, R30.reuse, R97 ;  /* 0x0000001e3d617223 */ /* 0x0c0fe20000000061 */
[----:B------:R-:W-:Y:S01]  /*3380*/  FFMA R50, R61, R31, R50 ;  /* 0x0000001f3d327223 */ /* 0x000fe20000000032 */
[----:B------:R-:W-:Y:S01]  /*3390*/  FFMA R105, R28, R63, R105 ;  /* 0x0000003f1c697223 */ /* 0x000fe20000000069 */
[C---:B------:R-:W-:Y:S01]  /*33a0*/  FFMA R54, R63.reuse, R29, R54 ;  /* 0x0000001d3f367223 */ /* 0x040fe20000000036 */
[C---:B------:R-:W-:Y:S01]  /*33b0*/  FFMA R107, R63.reuse, R30, R107 ;  /* 0x0000001e3f6b7223 */ /* 0x040fe2000000006b */
[----:B------:R-:W-:Y:S01]  /*33c0*/  FFMA R58, R63, R31, R58 ;  /* 0x0000001f3f3a7223 */ /* 0x000fe2000000003a */
[----:B------:R-:W1:Y:S01]  /*33d0*/  LDS.128 R12, [R164+UR9+0xa80] ;  /* 0x000a8009a40c7984 */ /* 0x000e620008000c00 */
[-C--:B0-----:R-:W-:Y:S01]  /*33e0*/  FFMA R139, R8, R5.reuse, R139 ;  /* 0x00000005088b7223 */ /* 0x081fe2000000008b */
[-C--:B------:R-:W-:Y:S01]  /*33f0*/  FFMA R120, R9, R5.reuse, R120 ;  /* 0x0000000509787223 */ /* 0x080fe20000000078 */
[-C--:B------:R-:W-:Y:S01]  /*3400*/  FFMA R129, R10, R5.reuse, R129 ;  /* 0x000000050a817223 */ /* 0x080fe20000000081 */
[----:B------:R-:W0:Y:S01]  /*3410*/  LDS.128 R28, [R164+UR9+0xac0] ;  /* 0x000ac009a41c7984 */ /* 0x000e220008000c00 */
[-C--:B------:R-:W-:Y:S01]  /*3420*/  FFMA R114, R11, R5.reuse, R114 ;  /* 0x000000050b727223 */ /* 0x080fe20000000072 */
[-C--:B------:R-:W-:Y:S01]  /*3430*/  FFMA R121, R36, R5.reuse, R121 ;  /* 0x0000000524797223 */ /* 0x080fe20000000079 */
[-C--:B------:R-:W-:Y:S01]  /*3440*/  FFMA R106, R37, R5.reuse, R106 ;  /* 0x00000005256a7223 */ /* 0x080fe2000000006a */
[-C--:B------:R-:W-:Y:S01]  /*3450*/  FFMA R113, R38, R5.reuse, R113 ;  /* 0x0000000526717223 */ /* 0x080fe20000000071 */
[----:B------:R-:W-:Y:S01]  /*3460*/  FFMA R98, R39, R5, R98 ;  /* 0x0000000527627223 */ /* 0x000fe20000000062 */
[----:B------:R-:W3:Y:S01]  /*3470*/  @!P0 LDC.64 R70, c[0x0][0x380] ;  /* 0x0000e000ff468b82 */ /* 0x000ee20000000a00 */
[----:B------:R-:W4:Y:S01]  /*3480*/  @!P0 S2R R5, SR_CTAID.Y ;  /* 0x0000000000058919 */ /* 0x000f220000002600 */
        /* <DEDUP_REMOVED lines=31> */
[----:B----4-:R-:W-:-:S02]  /*3680*/  @!P0 IMAD R5, R5, R52, RZ ;  /* 0x0000003405058224 */ /* 0x010fc400078e02ff */
        /* <DEDUP_REMOVED lines=10> */
[CC--:B------:R-:W-:Y:S01]  /*3730*/  FFMA R181, R38.reuse, R34.reuse, R181 ;  /* 0x0000002226b57223 */ /* 0x0c0fe200000000b5 */
[----:B------:R-:W-:Y:S01]  /*3740*/  FFMA R170, R39, R34, R170 ;  /* 0x0000002227aa7223 */ /* 0x000fe200000000aa */
[C---:B-1----:R-:W-:Y:S01]  /*3750*/  FFMA R32, R11.reuse, R14, R24 ;  /* 0x0000000e0b207223 */ /* 0x042fe20000000018 */
[----:B------:R-:W-:Y:S01]  /*3760*/  FFMA R35, R38, R15, R21 ;  /* 0x0000000f26237223 */ /* 0x000fe20000000015 */
        /* <DEDUP_REMOVED lines=45> */
[----:B------:R-:W-:Y:S01]  /*3a40*/  @!P0 SHF.L.U32 R21, R5, 0x7, RZ ;  /* 0x0000000705158819 */ /* 0x000fe200000006ff */
[----:B------:R-:W-:Y:S01]  /*3a50*/  LDS.128 R12, [R166+UR8+0xc00] ;  /* 0x000c0008a60c7984 */ /* 0x000fe20008000c00 */
[C---:B------:R-:W-:Y:S01]  /*3a60*/  FFMA R90, R8.reuse, R29, R90 ;  /* 0x0000001d085a7223 */ /* 0x040fe2000000005a */
[----:B------:R-:W-:Y:S01]  /*3a70*/  FFMA R64, R8, R31, R64 ;  /* 0x0000001f08407223 */ /* 0x000fe20000000040 */
[----:B------:R-:W-:Y:S01]  /*3a80*/  FFMA R95, R28, R9, R95 ;  /* 0x000000091c5f7223 */ /* 0x000fe2000000005f */
[----:B------:R-:W0:Y:S01]  /*3a90*/  LDS.128 R16, [R164+UR9+0xc00] ;  /* 0x000c0009a4107984 */ /* 0x000e220008000c00 */
[----:B---3--:R-:W-:-:S04]  /*3aa0*/  @!P0 IMAD.WIDE R70, R21, 0x4, R70 ;  /* 0x0000000415468825 */ /* 0x008fc800078e0246 */
[C---:B------:R-:W-:Y:S01]  /*3ab0*/  FFMA R178, R9.reuse, R29, R178 ;  /* 0x0000001d09b27223 */ /* 0x040fe200000000b2 */
[C---:B------:R-:W-:Y:S01]  /*3ac0*/  FFMA R193, R9.reuse, R30, R193 ;  /* 0x0000001e09c17223 */ /* 0x040fe200000000c1 */
[----:B------:R-:W1:Y:S01]  /*3ad0*/  LDS.128 R4, [R166+UR8+0xc10] ;  /* 0x000c1008a6047984 */ /* 0x000e620008000c00 */
[----:B------:R-:W-:Y:S01]  /*3ae0*/  FFMA R180, R9, R31, R180 ;  /* 0x0000001f09b47223 */ /* 0x000fe200000000b4 */
[----:B------:R-:W-:-:S04]  /*3af0*/  @!P0 IMAD.WIDE R20, R169, 0x4, R142 ;  /* 0x00000004a9148825 */ /* 0x000fc800078e028e */
[----:B------:R-:W-:Y:S01]  /*3b00*/  FFMA R65, R28, R10, R65 ;  /* 0x0000000a1c417223 */ /* 0x000fe20000000041 */
[C---:B------:R-:W-:Y:S01]  /*3b10*/  FFMA R91, R10.reuse, R29, R91 ;  /* 0x0000001d0a5b7223 */ /* 0x040fe2000000005b */
[----:B------:R-:W-:Y:S01]  /*3b20*/  FFMA R189, R10, R30, R189 ;  /* 0x0000001e0abd7223 */ /* 0x000fe200000000bd */
[----:B------:R-:W-:-:S04]  /*3b30*/  @!P0 IMAD.WIDE R8, R169, 0x4, R140 ;  /* 0x00000004a9088825 */ /* 0x000fc800078e028c */
[----:B------:R-:W-:Y:S01]  /*3b40*/  FFMA R2, R10, R31, R2 ;  /* 0x0000001f0a027223 */ /* 0x000fe20000000002 */
[----:B------:R-:W-:Y:S01]  /*3b50*/  FFMA R191, R28, R11, R191 ;  /* 0x0000000b1cbf7223 */ /* 0x000fe200000000bf */
[----:B------:R-:W-:Y:S01]  /*3b60*/  FFMA R0, R11, R29, R0 ;  /* 0x0000001d0b007223 */ /* 0x000fe20000000000 */
[----:B------:R-:W-:-:S04]  /*3b70*/  @!P0 IMAD.WIDE.U32 R22, R158, 0x4, R70 ;  /* 0x000000049e168825 */ /* 0x000fc800078e0046 */
[C---:B------:R-:W-:Y:S01]  /*3b80*/  FFMA R3, R11.reuse, R30, R3 ;  /* 0x0000001e0b037223 */ /* 0x040fe20000000003 */
[----:B------:R-:W-:Y:S01]  /*3b90*/  FFMA R44, R11, R31, R44 ;  /* 0x0000001f0b2c7223 */ /* 0x000fe2000000002c */
[----:B-----5:R-:W5:Y:S01]  /*3ba0*/  @!P0 LDG.E.128.CONSTANT R72, desc[UR10][R20.64] ;  /* 0x0000000a14488981 */ /* 0x020f62000c1e9d00 */
[----:B------:R-:W-:Y:S01]  /*3bb0*/  FFMA R99, R28, R38, R99 ;  /* 0x000000261c637223 */ /* 0x000fe20000000063 */
[C---:B------:R-:W-:Y:S01]  /*3bc0*/  FFMA R101, R38.reuse, R29, R101 ;  /* 0x0000001d26657223 */ /* 0x040fe20000000065 */
[----:B------:R-:W-:Y:S01]  /*3bd0*/  FFMA R103, R38, R30, R103 ;  /* 0x0000001e26677223 */ /* 0x000fe20000000067 */
[----:B------:R2:W5:Y:S01]  /*3be0*/  @!P0 LDG.E.128.CONSTANT R76, desc[UR10][R8.64] ;  /* 0x0000000a084c8981 */ /* 0x000562000c1e9d00 */
[----:B------:R-:W-:-:S03]  /*3bf0*/  @!P0 IMAD.WIDE.U32 R70, R160, 0x4, R70 ;  /* 0x00000004a0468825 */ /* 0x000fc600078e0046 */
[----:B------:R3:W5:Y:S01]  /*3c00*/  @!P0 LDG.E.128.CONSTANT R80, desc[UR10][R22.64+0x20] ;  /* 0x0000200a16508981 */ /* 0x000762000c1e9d00 */
[----:B0-----:R-:W-:-:S03]  /*3c10*/  FFMA R177, R12, R16, R177 ;  /* 0x000000100cb17223 */ /* 0x001fc600000000b1 */
[----:B--2---:R-:W0:Y:S04]  /*3c20*/  LDS.128 R8, [R164+UR9+0xc40] ;  /* 0x000c4009a4087984 */ /* 0x004e280008000c00 */
[----:B---3--:R-:W2:Y:S01]  /*3c30*/  LDS.128 R20, [R164+UR9+0xc80] ;  /* 0x000c8009a4147984 */ /* 0x008ea20008000c00 */
[C---:B------:R-:W-:Y:S01]  /*3c40*/  FFMA R167, R16.reuse, R13, R167 ;  /* 0x0000000d10a77223 */ /* 0x040fe200000000a7 */
[C---:B------:R-:W-:Y:S01]  /*3c50*/  FFMA R165, R16.reuse, R14, R165 ;  /* 0x0000000e10a57223 */ /* 0x040fe200000000a5 */
[----:B------:R-:W-:Y:S01]  /*3c60*/  FFMA R146, R16, R15, R146 ;  /* 0x0000000f10927223 */ /* 0x000fe20000000092 */
[----:B-1----:R-:W-:Y:S01]  /*3c70*/  FFMA R157, R4, R16, R157 ;  /* 0x00000010049d7223 */ /* 0x002fe2000000009d */
        /* <DEDUP_REMOVED lines=28> */
[----:B------:R-:W1:Y:S01]  /*3e40*/  LDS.128 R16, [R164+UR9+0xcc0] ;  /* 0x000cc009a4107984 */ /* 0x000e620008000c00 */
        /* <DEDUP_REMOVED lines=33> */
[----:B------:R-:W-:Y:S04]  /*4060*/  LDS.128 R8, [R164+UR9+0xe40] ;  /* 0x000e4009a4087984 */ /* 0x000fe80008000c00 */
[----:B------:R-:W0:Y:S01]  /*4070*/  LDS.128 R60, [R166+UR8+0xe10] ;  /* 0x000e1008a63c7984 */ /* 0x000e220008000c00 */
        /* <DEDUP_REMOVED lines=19> */
[----:B------:R2:W5:Y:S01]  /*41b0*/  @!P0 LDG.E.128.CONSTANT R84, desc[UR10][R70.64+0x20] ;  /* 0x0000200a46548981 */ /* 0x000562000c1e9d00 */
[----:B------:R-:W-:Y:S01]  /*41c0*/  FFMA R20, R20, R7, R88 ;  /* 0x0000000714147223 */ /* 0x000fe20000000058 */
[-C--:B------:R-:W-:Y:S01]  /*41d0*/  FFMA R39, R4, R21.reuse, R67 ;  /* 0x0000001504277223 */ /* 0x080fe20000000043 */
[-C--:B------:R-:W-:Y:S01]  /*41e0*/  FFMA R174, R5, R21.reuse, R174 ;  /* 0x0000001505ae7223 */ /* 0x080fe200000000ae */
[-C--:B------:R-:W-:Y:S01]  /*41f0*/  FFMA R93, R6, R21.reuse, R93 ;  /* 0x00000015065d7223 */ /* 0x080fe2000000005d */
[C---:B------:R-:W-:Y:S01]  /*4200*/  FFMA R176, R7.reuse, R21, R176 ;  /* 0x0000001507b07223 */ /* 0x040fe200000000b0 */
[-C--:B------:R-:W-:Y:S01]  /*4210*/  FFMA R185, R4, R22.reuse, R185 ;  /* 0x0000001604b97223 */ /* 0x080fe200000000b9 */
[-C--:B------:R-:W-:Y:S01]  /*4220*/  FFMA R187, R6, R22.reuse, R187 ;  /* 0x0000001606bb7223 */ /* 0x080fe200000000bb */
[----:B------:R-:W-:Y:S01]  /*4230*/  FFMA R186, R7, R22, R68 ;  /* 0x0000001607ba7223 */ /* 0x000fe20000000044 */
[-C--:B------:R-:W-:Y:S01]  /*4240*/  FFMA R201, R4, R23.reuse, R33 ;  /* 0x0000001704c97223 */ /* 0x080fe20000000021 */
[-C--:B------:R-:W-:Y:S01]  /*4250*/  FFMA R94, R5, R23.reuse, R94 ;  /* 0x00000017055e7223 */ /* 0x080fe2000000005e */
[-C--:B------:R-:W-:Y:S01]  /*4260*/  FFMA R199, R6, R23.reuse, R35 ;  /* 0x0000001706c77223 */ /* 0x080fe20000000023 */
[----:B------:R-:W-:Y:S01]  /*4270*/  FFMA R182, R7, R23, R182 ;  /* 0x0000001707b67223 */ /* 0x000fe200000000b6 */
[C---:B-1----:R-:W-:Y:S01]  /*4280*/  FFMA R57, R4.reuse, R16, R57 ;  /* 0x0000001004397223 */ /* 0x042fe20000000039 */
        /* <DEDUP_REMOVED lines=14> */
[-C--:B------:R-:W-:Y:S01]  /*4370*/  FFMA R58, R7, R19.reuse, R58 ;  /* 0x00000013073a7223 */ /* 0x080fe2000000003a */
[----:B--2---:R1:W-:Y:S04]  /*4380*/  LDS.128 R68, [R166+UR8+0xe00] ;  /* 0x000e0008a6447984 */ /* 0x0043e80008000c00 */
[----:B------:R-:W2:Y:S01]  /*4390*/  LDS.128 R4, [R164+UR9+0xe80] ;  /* 0x000e8009a4047984 */ /* 0x000ea20008000c00 */
[----:B------:R-:W-:Y:S01]  /*43a0*/  FFMA R196, R12, R19, R64 ;  /* 0x000000130cc47223 */ /* 0x000fe20000000040 */
[----:B------:R-:W-:Y:S01]  /*43b0*/  FFMA R205, R16, R14, R65 ;  /* 0x0000000e10cd7223 */ /* 0x000fe20000000041 */
[----:B0-----:R-:W-:Y:S01]  /*43c0*/  FFMA R96, R8, R63, R66 ;  /* 0x0000003f08607223 */ /* 0x001fe20000000042 */
[----:B------:R-:W0:Y:S04]  /*43d0*/  LDS.128 R28, [R164+UR9+0xe00] ;  /* 0x000e0009a41c7984 */ /* 0x000e280008000c00 */
[----:B------:R-:W3:Y:S01]  /*43e0*/  LDS.128 R64, [R164+UR9+0xec0] ;  /* 0x000ec009a4407984 */ /* 0x000ee20008000c00 */
[----:B------:R-:W-:Y:S01]  /*43f0*/  FFMA R92, R13, R21, R100 ;  /* 0x000000150d5c7223 */ /* 0x000fe20000000064 */
[C---:B------:R-:W-:Y:S01]  /*4400*/  FFMA R192, R15.reuse, R23, R34 ;  /* 0x000000170fc07223 */ /* 0x040fe20000000022 */
[----:B------:R-:W-:Y:S01]  /*4410*/  ISETP.LE.AND P0, PT, R52, UR4, PT ;  /* 0x0000000434007c0c */ /* 0x000fe2000bf03270 */
        /* <DEDUP_REMOVED lines=9> */
[----:B------:R-:W-:Y:S01]  /*44b0*/  FFMA R25, R14, R23, R25 ;  /* 0x000000170e197223 */ /* 0x000fe20000000019 */
[C---:B------:R-:W-:Y:S01]  /*44c0*/  FFMA R195, R12.reuse, R16, R195 ;  /* 0x000000100cc37223 */ /* 0x040fe200000000c3 */
[----:B-1----:R-:W-:Y:S01]  /*44d0*/  FFMA R166, R12, R17, R90 ;  /* 0x000000110ca67223 */ /* 0x002fe2000000005a */
[----:B--2---:R-:W-:-:S02]  /*44e0*/  FFMA R34, R69, R5, R92 ;  /* 0x0000000545227223 */ /* 0x004fc4000000005c */
[----:B------:R-:W1:Y:S01]  /*44f0*/  LDC R92, c[0x0][0x39c] ;  /* 0x0000e700ff5c7b82 */ /* 0x000e620000000800 */
[-C--:B------:R-:W-:Y:S01]  /*4500*/  FFMA R197, R12, R18.reuse, R197 ;  /* 0x000000120cc57223 */ /* 0x080fe200000000c5 */
[----:B------:R-:W-:Y:S01]  /*4510*/  FFMA R95, R16, R13, R95 ;  /* 0x0000000d105f7223 */ /* 0x000fe2000000005f */
[C---:B------:R-:W-:Y:S01]  /*4520*/  FFMA R178, R13.reuse, R17, R178 ;  /* 0x000000110db27223 */ /* 0x040fe200000000b2 */
[CC--:B------:R-:W-:Y:S01]  /*4530*/  FFMA R193, R13.reuse, R18.reuse, R193 ;  /* 0x000000120dc17223 */ /* 0x0c0fe200000000c1 */
        /* <DEDUP_REMOVED lines=9> */
[----:B------:R-:W-:Y:S01]  /*45d0*/  ISETP.LE.AND P1, PT, R52, UR4, PT ;  /* 0x0000000434007c0c */ /* 0x000fe2000bf23270 */
        /* <DEDUP_REMOVED lines=34> */
[----:B------:R-:W-:Y:S01]  /*4800*/  FFMA R137, R68, R8, R137 ;  /* 0x0000000844897223 */ /* 0x000fe20000000089 */
        /* <DEDUP_REMOVED lines=90> */
[----:B-1----:R-:W-:Y:S06]  /*4db0*/  @P0 BRA `(.L_x_1) ;  /* 0x00000000005c0947 */ /* 0x002fec0003800000 */
[C---:B------:R-:W-:Y:S01]  /*4dc0*/  SHF.L.U32 R60, R154.reuse, 0x9, RZ ;  /* 0x000000099a3c7819 */ /* 0x040fe200000006ff */
[----:B------:R-:W-:Y:S01]  /*4dd0*/  ULOP3.LUT UR5, UR5, 0x1, URZ, 0x3c, !UPT ;  /* 0x0000000105057892 */ /* 0x000fe2000f8e3cff */
[----:B------:R-:W-:Y:S02]  /*4de0*/  LOP3.LUT R62, R154, 0x80, RZ, 0xfc, !PT ;  /* 0x000000809a3e7812 */ /* 0x000fe400078efcff */
[----:B------:R-:W-:Y:S01]  /*4df0*/  SHF.R.U32.HI R61, RZ, 0x1, R154 ;  /* 0x00000001ff3d7819 */ /* 0x000fe2000001169a */
[----:B------:R-:W-:Y:S01]  /*4e00*/  ULEA UR6, UR5, UR6, 0xc ;  /* 0x0000000605067291 */ /* 0x000fe2000f8e60ff */
[----:B------:R-:W-:Y:S01]  /*4e10*/  LOP3.LUT R60, R60, 0x200, RZ, 0xc0, !PT ;  /* 0x000002003c3c7812 */ /* 0x000fe200078ec0ff */
[----:B------:R-:W-:Y:S01]  /*4e20*/  ULEA UR7, UR5, UR7, 0xc ;  /* 0x0000000705077291 */ /* 0x000fe2000f8e60ff */
[----:B------:R-:W-:Y:S02]  /*4e30*/  SHF.R.U32.HI R63, RZ, 0x1, R62 ;  /* 0x00000001ff3f7819 */ /* 0x000fe4000001163e */
[----:B------:R-:W-:-:S02]  /*4e40*/  LOP3.LUT R61, R60, R61, RZ, 0xfc, !PT ;  /* 0x0000003d3c3d7212 */ /* 0x000fc400078efcff */
[----:B------:R-:W-:Y:S02]  /*4e50*/  LOP3.LUT R63, R60, R63, RZ, 0xfc, !PT ;  /* 0x0000003f3c3f7212 */ /* 0x000fe400078efcff */
[----:B------:R-:W-:Y:S02]  /*4e60*/  LEA R60, R61, UR6, 0x2 ;  /* 0x000000063d3c7c11 */ /* 0x000fe4000f8e10ff */
[----:B------:R-:W-:-:S03]  /*4e70*/  LEA R61, R63, UR6, 0x2 ;  /* 0x000000063f3d7c11 */ /* 0x000fc6000f8e10ff */
[----:B-----5:R0:W-:Y:S04]  /*4e80*/  STS [R60], R80 ;  /* 0x000000503c007388 */ /* 0x0201e80000000800 */
[----:B------:R0:W-:Y:S04]  /*4e90*/  STS [R60+0x200], R81 ;  /* 0x000200513c007388 */ /* 0x0001e80000000800 */
[----:B------:R0:W-:Y:S04]  /*4ea0*/  STS [R60+0x400], R82 ;  /* 0x000400523c007388 */ /* 0x0001e80000000800 */
[----:B------:R0:W-:Y:S04]  /*4eb0*/  STS [R60+0x600], R83 ;  /* 0x000600533c007388 */ /* 0x0001e80000000800 */
[----:B------:R0:W-:Y:S04]  /*4ec0*/  STS [R61], R84 ;  /* 0x000000543d007388 */ /* 0x0001e80000000800 */
[----:B------:R0:W-:Y:S04]  /*4ed0*/  STS [R61+0x200], R85 ;  /* 0x000200553d007388 */ /* 0x0001e80000000800 */
[----:B------:R0:W-:Y:S04]  /*4ee0*/  STS [R61+0x400], R86 ;  /* 0x000400563d007388 */ /* 0x0001e80000000800 */
[----:B------:R0:W-:Y:S04]  /*4ef0*/  STS [R61+0x600], R87 ;  /* 0x000600573d007388 */ /* 0x0001e80000000800 */
[----:B------:R0:W-:Y:S04]  /*4f00*/  STS.128 [R162+UR7], R72 ;  /* 0x00000048a2007988 */ /* 0x0001e80008000c07 */
[----:B------:R0:W-:Y:S01]  /*4f10*/  STS.128 [R162+UR7+0x800], R76 ;  /* 0x0008004ca2007988 */ /* 0x0001e20008000c07 */
[----:B------:R-:W-:Y:S06]  /*4f20*/  BAR.SYNC.DEFER_BLOCKING 0x0 ;  /* 0x0000000000007b1d */ /* 0x000fec0000010000 */
.L_x_1:
[----:B------:R-:W-:Y:S02]  /*4f30*/  LEA R169, R92, R169, 0x3 ;  /* 0x000000a95ca97211 */ /* 0x000fe400078e18ff */
[----:B------:R-:W-:Y:S02]  /*4f40*/  IADD3 R160, PT, PT, R160, 0x8, RZ ;  /* 0x00000008a0a07810 */ /* 0x000fe40007ffe0ff */
[----:B------:R-:W-:Y:S01]  /*4f50*/  IADD3 R158, PT, PT, R158, 0x8, RZ ;  /* 0x000000089e9e7810 */ /* 0x000fe20007ffe0ff */
[----:B------:R-:W-:Y:S06]  /*4f60*/  @!P1 BRA `(.L_x_2) ;  /* 0xffffffb800489947 */ /* 0x000fec000383ffff */
.L_x_0:
[----:B------:R-:W1:Y:S01]  /*4f70*/  S2R R65, SR_CTAID.X ;  /* 0x0000000000417919 */ /* 0x000e620000002500 */
[----:B------:R-:W2:Y:S01]  /*4f80*/  S2UR UR4, SR_CTAID.Y ;  /* 0x00000000000479c3 */ /* 0x000ea20000002600 */
[----:B0-----:R-:W-:Y:S01]  /*4f90*/  SHF.L.U32 R60, R154, 0x1, RZ ;  /* 0x000000019a3c7819 */ /* 0x001fe200000006ff */
[----:B------:R-:W0:Y:S01]  /*4fa0*/  LDCU UR6, c[0x0][0x3a4] ;  /* 0x00007480ff0677ac */ /* 0x000e220008000800 */
[----:B------:R-:W-:Y:S02]  /*4fb0*/  SHF.R.U32.HI R63, RZ, 0x2, R154 ;  /* 0x00000002ff3f7819 */ /* 0x000fe4000001169a */
[----:B------:R-:W-:Y:S01]  /*4fc0*/  LOP3.LUT R62, R60, 0x40, RZ, 0xc0, !PT ;  /* 0x000000403c3e7812 */ /* 0x000fe200078ec0ff */
[----:B------:R-:W3:Y:S01]  /*4fd0*/  LDCU UR7, c[0x0][0x3a8] ;  /* 0x00007500ff0777ac */ /* 0x000ee20008000800 */
[----:B------:R-:W-:Y:S02]  /*4fe0*/  LOP3.LUT R61, R154, 0x40, RZ, 0xc0, !PT ;  /* 0x000000409a3d7812 */ /* 0x000fe400078ec0ff */
[----:B------:R-:W-:-:S02]  /*4ff0*/  LOP3.LUT R63, R63, 0x7, RZ, 0xc0, !PT ;  /* 0x000000073f3f7812 */ /* 0x000fc400078ec0ff */
[----:B------:R-:W-:Y:S01]  /*5000*/  LOP3.LUT R156, R156, 0xc, RZ, 0xc0, !PT ;  /* 0x0000000c9c9c7812 */ /* 0x000fe200078ec0ff */
[-C--:B------:R-:W-:Y:S02]  /*5010*/  IMAD R61, R61, R92.reuse, RZ ;  /* 0x0000005c3d3d7224 */ /* 0x080fe400078e02ff */
[----:B------:R-:W-:Y:S02]  /*5020*/  IMAD R63, R63, R92, RZ ;  /* 0x0000005c3f3f7224 */ /* 0x000fe400078e02ff */
[----:B--2---:R-:W-:Y:S01]  /*5030*/  IMAD R60, R92, UR4, RZ ;  /* 0x000000045c3c7c24 */ /* 0x004fe2000f8e02ff */
[----:B------:R-:W2:Y:S04]  /*5040*/  LDCU.64 UR4, c[0x0][0x390] ;  /* 0x00007200ff0477ac */ /* 0x000ea80008000a00 */
[----:B------:R-:W-:-:S02]  /*5050*/  SHF.L.U32 R60, R60, 0x7, RZ ;  /* 0x000000073c3c7819 */ /* 0x000fc400000006ff */
[----:B-1----:R-:W-:Y:S02]  /*5060*/  LEA R62, R65, R62, 0x7 ;  /* 0x0000003e413e7211 */ /* 0x002fe400078e38ff */
[----:B------:R-:W-:Y:S02]  /*5070*/  LEA R65, R63, R156, 0x3 ;  /* 0x0000009c3f417211 */ /* 0x000fe400078e18ff */
[--C-:B-----5:R-:W-:Y:S02]  /*5080*/  IADD3 R84, P0, P1, R61, R62, R60.reuse ;  /* 0x0000003e3d547210 */ /* 0x120fe4000791e03c */
[----:B------:R-:W-:Y:S02]  /*5090*/  SHF.R.S32.HI R61, RZ, 0x1f, R61 ;  /* 0x0000001fff3d7819 */ /* 0x000fe4000001143d */
[----:B------:R-:W-:-:S04]  /*50a0*/  SHF.R.S32.HI R60, RZ, 0x1f, R60 ;  /* 0x0000001fff3c7819 */ /* 0x000fc8000001143c */
[----:B------:R-:W-:Y:S02]  /*50b0*/  IADD3.X R86, PT, PT, R61, RZ, R60, P0, P1 ;  /* 0x000000ff3d567210 */ /* 0x000fe400007e243c */
[----:B------:R-:W-:-:S04]  /*50c0*/  IADD3 R60, P0, PT, R65, R84, RZ ;  /* 0x00000054413c7210 */ /* 0x000fc80007f1e0ff */
[----:B------:R-:W-:Y:S02]  /*50d0*/  LEA.HI.X.SX32 R61, R65, R86, 0x1, P0 ;  /* 0x00000056413d7211 */ /* 0x000fe400000f0eff */
[----:B--2---:R-:W-:-:S04]  /*50e0*/  LEA R70, P0, R60, UR4, 0x2 ;  /* 0x000000043c467c11 */ /* 0x004fc8000f8010ff */
[----:B------:R-:W-:-:S05]  /*50f0*/  LEA.HI.X R71, R60, UR5, R61, 0x2, P0 ;  /* 0x000000053c477c11 */ /* 0x000fca00080f143d */
[----:B------:R-:W3:Y:S01]  /*5100*/  LDG.E.128 R60, desc[UR10][R70.64] ;  /* 0x0000000a463c7981 */ /* 0x000ee2000c1e1d00 */
[----:B------:R-:W-:Y:S01]  /*5110*/  IADD3 R73, PT, PT, R65, R92, RZ ;  /* 0x0000005c41497210 */ /* 0x000fe20007ffe0ff */
[----:B0-----:R-:W-:Y:S01]  /*5120*/  FMUL R177, R177, UR6 ;  /* 0x00000006b1b17c20 */ /* 0x001fe20008400000 */
[----:B------:R-:W-:Y:S01]  /*5130*/  FMUL R173, R173, UR6 ;  /* 0x00000006adad7c20 */ /* 0x000fe20008400000 */
[----:B------:R-:W-:Y:S01]  /*5140*/  FMUL R66, R171, UR6 ;  /* 0x00000006ab427c20 */ /* 0x000fe20008400000 */
[----:B------:R-:W-:-:S04]  /*5150*/  IADD3 R64, P0, PT, R73, R84, RZ ;  /* 0x0000005449407210 */ /* 0x000fc80007f1e0ff */
[----:B------:R-:W-:Y:S02]  /*5160*/  LEA.HI.X.SX32 R65, R73, R86, 0x1, P0 ;  /* 0x0000005649417211 */ /* 0x000fe400000f0eff */
[----:B------:R-:W-:-:S04]  /*5170*/  LEA R68, P0, R64, UR4, 0x2 ;  /* 0x0000000440447c11 */ /* 0x000fc8000f8010ff */
[----:B------:R-:W-:Y:S01]  /*5180*/  LEA.HI.X R69, R64, UR5, R65, 0x2, P0 ;  /* 0x0000000540457c11 */ /* 0x000fe200080f1441 */
[----:B------:R-:W-:Y:S01]  /*5190*/  FMUL R64, R175, UR6 ;  /* 0x00000006af407c20 */ /* 0x000fe20008400000 */
[----:B---3--:R-:W-:-:S03]  /*51a0*/  FFMA R60, R60, UR7, R177 ;  /* 0x000000073c3c7c23 */ /* 0x008fc600080000b1 */
[----:B------:R-:W-:Y:S01]  /*51b0*/  FFMA R61, R61, UR7, R64 ;  /* 0x000000073d3d7c23 */ /* 0x000fe20008000040 */
[----:B------:R-:W-:Y:S01]  /*51c0*/  FFMA R62, R62, UR7, R173 ;  /* 0x000000073e3e7c23 */ /* 0x000fe200080000ad */
[----:B------:R-:W-:-:S05]  /*51d0*/  FFMA R63, R63, UR7, R66 ;  /* 0x000000073f3f7c23 */ /* 0x000fca0008000042 */
[----:B------:R0:W-:Y:S04]  /*51e0*/  STG.E.128 desc[UR10][R70.64], R60 ;  /* 0x0000003c46007986 */ /* 0x0001e8000c101d0a */
[----:B------:R-:W2:Y:S01]  /*51f0*/  LDG.E.128 R64, desc[UR10][R68.64] ;  /* 0x0000000a44407981 */ /* 0x000ea2000c1e1d00 */
[----:B------:R-:W-:Y:S01]  /*5200*/  IADD3 R77, PT, PT, R73, R92, RZ ;  /* 0x0000005c494d7210 */ /* 0x000fe20007ffe0ff */
[----:B------:R-:W-:Y:S01]  /*5210*/  FMUL R167, R167, UR6 ;  /* 0x00000006a7a77c20 */ /* 0x000fe20008400000 */
[----:B------:R-:W-:Y:S01]  /*5220*/  FMUL R152, R152, UR6 ;  /* 0x0000000698987c20 */ /* 0x000fe20008400000 */
[----:B------:R-:W-:Y:S01]  /*5230*/  FMUL R75, R150, UR6 ;  /* 0x00000006964b7c20 */ /* 0x000fe20008400000 */
[----:B------:R-:W-:Y:S01]  /*5240*/  IADD3 R73, P0, PT, R77, R84, RZ ;  /* 0x000000544d497210 */ /* 0x000fe20007f1e0ff */
[----:B------:R-:W-:-:S03]  /*5250*/  FMUL R148, R148, UR6 ;  /* 0x0000000694947c20 */ /* 0x000fc60008400000 */
[----:B------:R-:W-:Y:S02]  /*5260*/  LEA.HI.X.SX32 R74, R77, R86, 0x1, P0 ;  /* 0x000000564d4a7211 */ /* 0x000fe400000f0eff */
[----:B------:R-:W-:-:S04]  /*5270*/  LEA R72, P0, R73, UR4, 0x2 ;  /* 0x0000000449487c11 */ /* 0x000fc8000f8010ff */
[----:B------:R-:W-:Y:S01]  /*5280*/  LEA.HI.X R73, R73, UR5, R74, 0x2, P0 ;  /* 0x0000000549497c11 */ /* 0x000fe200080f144a */
[----:B--2---:R-:W-:Y:S01]  /*5290*/  FFMA R64, R64, UR7, R167 ;  /* 0x0000000740407c23 */ /* 0x004fe200080000a7 */
[----:B------:R-:W-:Y:S01]  /*52a0*/  FFMA R65, R65, UR7, R152 ;  /* 0x0000000741417c23 */ /* 0x000fe20008000098 */
[----:B------:R-:W-:Y:S01]  /*52b0*/  FFMA R66, R66, UR7, R75 ;  /* 0x0000000742427c23 */ /* 0x000fe2000800004b */
[----:B------:R-:W-:-:S05]  /*52c0*/  FFMA R67, R67, UR7, R148 ;  /* 0x0000000743437c23 */ /* 0x000fca0008000094 */
[----:B------:R1:W-:Y:S04]  /*52d0*/  STG.E.128 desc[UR10][R68.64], R64 ;  /* 0x0000004044007986 */ /* 0x0003e8000c101d0a */
[----:B0-----:R-:W2:Y:S01]  /*52e0*/  LDG.E.128 R60, desc[UR10][R72.64] ;  /* 0x0000000a483c7981 */ /* 0x001ea2000c1e1d00 */
[----:B------:R-:W-:Y:S01]  /*52f0*/  IADD3 R77, PT, PT, R77, R92, RZ ;  /* 0x0000005c4d4d7210 */ /* 0x000fe20007ffe0ff */
[----:B------:R-:W-:Y:S01]  /*5300*/  FMUL R165, R165, UR6 ;  /* 0x00000006a5a57c20 */ /* 0x000fe20008400000 */
[----:B------:R-:W-:Y:S01]  /*5310*/  FMUL R161, R161, UR6 ;  /* 0x00000006a1a17c20 */ /* 0x000fe20008400000 */
[----:B------:R-:W-:Y:S01]  /*5320*/  FMUL R78, R159, UR6 ;  /* 0x000000069f4e7c20 */ /* 0x000fe20008400000 */
[----:B------:R-:W-:-:S04]  /*5330*/  IADD3 R75, P0, PT, R77, R84, RZ ;  /* 0x000000544d4b7210 */ /* 0x000fc80007f1e0ff */
[----:B------:R-:W-:Y:S02]  /*5340*/  LEA.HI.X.SX32 R76, R77, R86, 0x1, P0 ;  /* 0x000000564d4c7211 */ /* 0x000fe400000f0eff */
[----:B------:R-:W-:-:S04]  /*5350*/  LEA R74, P0, R75, UR4, 0x2 ;  /* 0x000000044b4a7c11 */ /* 0x000fc8000f8010ff */
[----:B------:R-:W-:Y:S01]  /*5360*/  LEA.HI.X R75, R75, UR5, R76, 0x2, P0 ;  /* 0x000000054b4b7c11 */ /* 0x000fe200080f144c */
[----:B------:R-:W-:Y:S01]  /*5370*/  FMUL R76, R163, UR6 ;  /* 0x00000006a34c7c20 */ /* 0x000fe20008400000 */
[----:B--2---:R-:W-:-:S03]  /*5380*/  FFMA R60, R60, UR7, R165 ;  /* 0x000000073c3c7c23 */ /* 0x004fc600080000a5 */
[----:B------:R-:W-:Y:S01]  /*5390*/  FFMA R61, R61, UR7, R76 ;  /* 0x000000073d3d7c23 */ /* 0x000fe2000800004c */
[----:B------:R-:W-:Y:S01]  /*53a0*/  FFMA R62, R62, UR7, R161 ;  /* 0x000000073e3e7c23 */ /* 0x000fe200080000a1 */
[----:B------:R-:W-:-:S05]  /*53b0*/  FFMA R63, R63, UR7, R78 ;  /* 0x000000073f3f7c23 */ /* 0x000fca000800004e */
[----:B------:R0:W-:Y:S04]  /*53c0*/  STG.E.128 desc[UR10][R72.64], R60 ;  /* 0x0000003c48007986 */ /* 0x0001e8000c101d0a */
[----:B-1----:R-:W2:Y:S01]  /*53d0*/  LDG.E.128 R64, desc[UR10][R74.64] ;  /* 0x0000000a4a407981 */ /* 0x002ea2000c1e1d00 */
        /* <DEDUP_REMOVED lines=47> */
[----:B------:R-:W-:Y:S02]  /*56d0*/  FMUL R89, R89, UR6 ;  /* 0x0000000659597c20 */ /* 0x000fe40008400000 */
[----:B------:R-:W-:-:S04]  /*56e0*/  IADD3 R83, P0, PT, R87, R84, RZ ;  /* 0x0000005457537210 */ /* 0x000fc80007f1e0ff */
[----:B------:R-:W-:Y:S01]  /*56f0*/  LEA.HI.X.SX32 R84, R87, R86, 0x1, P0 ;  /* 0x0000005657547211 */ /* 0x000fe200000f0eff */
[----:B------:R-:W-:Y:S01]  /*5700*/  FMUL R86, R147, UR6 ;  /* 0x0000000693567c20 */ /* 0x000fe20008400000 */
        /* <DEDUP_REMOVED lines=9> */
[----:B------:R-:W-:Y:S01]  /*57a0*/  FMUL R85, R126, UR6 ;  /* 0x000000067e557c20 */ /* 0x000fe20008400000 */
[----:B------:R-:W-:Y:S01]  /*57b0*/  FMUL R90, R90, UR6 ;  /* 0x000000065a5a7c20 */ /* 0x000fe20008400000 */
[----:B------:R-:W-:Y:S01]  /*57c0*/  FMUL R87, R88, UR6 ;  /* 0x0000000658577c20 */ /* 0x000fe20008400000 */
[----:B------:R-:W-:Y:S01]  /*57d0*/  FMUL R124, R124, UR6 ;  /* 0x000000067c7c7c20 */ /* 0x000fe20008400000 */
[----:B--2---:R-:W-:Y:S01]  /*57e0*/  FFMA R64, R64, UR7, R85 ;  /* 0x0000000740407c23 */ /* 0x004fe20008000055 */
[----:B------:R-:W-:Y:S01]  /*57f0*/  FFMA R65, R65, UR7, R90 ;  /* 0x0000000741417c23 */ /* 0x000fe2000800005a */
[----:B------:R-:W-:Y:S01]  /*5800*/  FFMA R66, R66, UR7, R87 ;  /* 0x0000000742427c23 */ /* 0x000fe20008000057 */
[----:B------:R-:W-:-:S05]  /*5810*/  FFMA R67, R67, UR7, R124 ;  /* 0x0000000743437c23 */ /* 0x000fca000800007c */
[----:B------:R1:W-:Y:S04]  /*5820*/  STG.E.128 desc[UR10][R82.64], R64 ;  /* 0x0000004052007986 */ /* 0x0003e8000c101d0a */
[----:B0-----:R-:W2:Y:S01]  /*5830*/  LDG.E.128 R60, desc[UR10][R70.64+0x40] ;  /* 0x0000400a463c7981 */ /* 0x001ea2000c1e1d00 */
        /* <DEDUP_REMOVED lines=108> */
[----:B------:R-:W-:Y:S04]  /*5f00*/  STG.E.128 desc[UR10][R72.64+0x80], R60 ;  /* 0x0000803c48007986 */ /* 0x000fe8000c101d0a */
        /* <DEDUP_REMOVED lines=10> */
[----:B------:R-:W2:Y:S01]  /*5fb0*/  LDG.E.128 R24, desc[UR10][R76.64+0x80] ;  /* 0x0000800a4c187981 */ /* 0x000ea2000c1e1d00 */
        /* <DEDUP_REMOVED lines=118> */
[----:B------:R-:W-:Y:S01]  /*6720*/  STG.E.128 desc[UR10][R82.64+0xc0], R8 ;  /* 0x0000c00852007986 */ /* 0x000fe2000c101d0a */
[----:B------:R-:W-:Y:S05]  /*6730*/  EXIT ;  /* 0x000000000000794d */ /* 0x000fea0003800000 */
.L_x_3:
[----:B------:R-:W-:-:S00]  /*6740*/  BRA `(.L_x_3) ;  /* 0xfffffffc00fc7947 */ /* 0x000fc0000383ffff */
[----:B------:R-:W-:-:S00]  /*6750*/  NOP ;  /* 0x0000000000007918 */ /* 0x000fc00000000000 */
        /* <DEDUP_REMOVED lines=10> */
.L_x_4:


//--------------------- .nv.shared._Z15sgemm_kernel_v5ILi128ELi128ELi8ELi64ELi64ELi4ELi8ELi4ELi128EEvPKfS1_Pfiiiff --------------------------
	.section	.nv.shared._Z15sgemm_kernel_v5ILi128ELi128ELi8ELi64ELi64ELi4ELi8ELi4ELi128EEvPKfS1_Pfiiiff,"aw",@nobits
	.sectionflags	@""
	.align	4
.nv.shared._Z15sgemm_kernel_v5ILi128ELi128ELi8ELi64ELi64ELi4ELi8ELi4ELi128EEvPKfS1_Pfiiiff:
	.zero		17408


//--------------------- .nv.shared.reserved.0     --------------------------
	.section	.nv.shared.reserved.0,"aw",@nobits
	.weak		__nv_reservedSMEM_offset_0_alias
	.size		__nv_reservedSMEM_offset_0_alias, 0, 64
	.other		__nv_reservedSMEM_offset_0_alias,@"STO_CUDA_RESERVED_SHARED STV_DEFAULT"
__nv_reservedSMEM_offset_0_alias:
	.zero		0
	.zero		64


//--------------------- .nv.constant0._Z15sgemm_kernel_v5ILi128ELi128ELi8ELi64ELi64ELi4ELi8ELi4ELi128EEvPKfS1_Pfiiiff --------------------------
	.section	.nv.constant0._Z15sgemm_kernel_v5ILi128ELi128ELi8ELi64ELi64ELi4ELi8ELi4ELi128EEvPKfS1_Pfiiiff,"a",@progbits
	.sectionflags	@""
	.align	4
.nv.constant0._Z15sgemm_kernel_v5ILi128ELi128ELi8ELi64ELi64ELi4ELi8ELi4ELi128EEvPKfS1_Pfiiiff:
	.zero		940


//--------------------- SYMBOLS --------------------------

	.type		.nv.reservedSmem.offset0,@object
	.size		.nv.reservedSmem.offset0,0x4
	.type		.nv.reservedSmem.cap,@object
	.size		.nv.reservedSmem.cap,0x4
